//
// Generated by NVIDIA NVVM Compiler
//
// Compiler Build ID: CL-36424714
// Cuda compilation tools, release 13.0, V13.0.88
// Based on NVVM 20.0.0
//

.version 9.0
.target sm_100
.address_size 64

	// .globl	rmq_init_level0_f32

.visible .entry rmq_init_level0_f32(
	.param .u64 .ptr .align 1 rmq_init_level0_f32_param_0,
	.param .u64 .ptr .align 1 rmq_init_level0_f32_param_1,
	.param .u32 rmq_init_level0_f32_param_2
)
{
	.reg .pred 	%p<2>;
	.reg .b32 	%r<6>;
	.reg .b32 	%f<2>;
	.reg .b64 	%rd<8>;

	ld.param.u64 	%rd1, [rmq_init_level0_f32_param_0];
	ld.param.u64 	%rd2, [rmq_init_level0_f32_param_1];
	ld.param.u32 	%r2, [rmq_init_level0_f32_param_2];
	mov.u32 	%r3, %ctaid.x;
	mov.u32 	%r4, %ntid.x;
	mov.u32 	%r5, %tid.x;
	mad.lo.s32 	%r1, %r3, %r4, %r5;
	setp.ge.s32 	%p1, %r1, %r2;
	@%p1 bra 	$L__BB0_2;
	cvta.to.global.u64 	%rd3, %rd1;
	cvta.to.global.u64 	%rd4, %rd2;
	mul.wide.s32 	%rd5, %r1, 4;
	add.s64 	%rd6, %rd3, %rd5;
	ld.global.nc.f32 	%f1, [%rd6];
	add.s64 	%rd7, %rd4, %rd5;
	st.global.f32 	[%rd7], %f1;
$L__BB0_2:
	ret;

}
	// .globl	rmq_init_nan_mask_u8
.visible .entry rmq_init_nan_mask_u8(
	.param .u64 .ptr .align 1 rmq_init_nan_mask_u8_param_0,
	.param .u64 .ptr .align 1 rmq_init_nan_mask_u8_param_1,
	.param .u32 rmq_init_nan_mask_u8_param_2,
	.param .u32 rmq_init_nan_mask_u8_param_3,
	.param .u64 .ptr .align 1 rmq_init_nan_mask_u8_param_4
)
{
	.reg .pred 	%p<8>;
	.reg .b16 	%rs<3>;
	.reg .b32 	%r<7>;
	.reg .b32 	%f<5>;
	.reg .b64 	%rd<14>;

	ld.param.u64 	%rd3, [rmq_init_nan_mask_u8_param_0];
	ld.param.u64 	%rd4, [rmq_init_nan_mask_u8_param_1];
	ld.param.u32 	%r3, [rmq_init_nan_mask_u8_param_2];
	ld.param.u32 	%r2, [rmq_init_nan_mask_u8_param_3];
	ld.param.u64 	%rd5, [rmq_init_nan_mask_u8_param_4];
	cvta.to.global.u64 	%rd1, %rd5;
	mov.u32 	%r4, %ctaid.x;
	mov.u32 	%r5, %ntid.x;
	mov.u32 	%r6, %tid.x;
	mad.lo.s32 	%r1, %r4, %r5, %r6;
	setp.ge.s32 	%p3, %r1, %r3;
	@%p3 bra 	$L__BB1_6;
	setp.lt.s32 	%p4, %r1, %r2;
	@%p4 bra 	$L__BB1_5;
	cvta.to.global.u64 	%rd6, %rd3;
	mul.wide.s32 	%rd7, %r1, 4;
	add.s64 	%rd8, %rd6, %rd7;
	ld.global.nc.f32 	%f1, [%rd8];
	cvta.to.global.u64 	%rd9, %rd4;
	add.s64 	%rd2, %rd9, %rd7;
	abs.f32 	%f2, %f1;
	setp.nan.f32 	%p6, %f2, %f2;
	mov.pred 	%p7, -1;
	@%p6 bra 	$L__BB1_4;
	ld.global.nc.f32 	%f3, [%rd2];
	abs.f32 	%f4, %f3;
	setp.nan.f32 	%p7, %f4, %f4;
$L__BB1_4:
	cvt.s64.s32 	%rd10, %r1;
	selp.u16 	%rs1, 1, 0, %p7;
	add.s64 	%rd11, %rd1, %rd10;
	st.global.u8 	[%rd11], %rs1;
	bra.uni 	$L__BB1_6;
$L__BB1_5:
	cvt.s64.s32 	%rd12, %r1;
	add.s64 	%rd13, %rd1, %rd12;
	mov.b16 	%rs2, 0;
	st.global.u8 	[%rd13], %rs2;
$L__BB1_6:
	ret;

}
	// .globl	rmq_build_level_max_f32
.visible .entry rmq_build_level_max_f32(
	.param .u64 .ptr .align 1 rmq_build_level_max_f32_param_0,
	.param .u64 .ptr .align 1 rmq_build_level_max_f32_param_1,
	.param .u32 rmq_build_level_max_f32_param_2,
	.param .u32 rmq_build_level_max_f32_param_3
)
{
	.reg .pred 	%p<4>;
	.reg .b32 	%r<10>;
	.reg .b32 	%f<8>;
	.reg .b64 	%rd<11>;

	ld.param.u64 	%rd2, [rmq_build_level_max_f32_param_0];
	ld.param.u64 	%rd3, [rmq_build_level_max_f32_param_1];
	ld.param.u32 	%r2, [rmq_build_level_max_f32_param_2];
	ld.param.u32 	%r3, [rmq_build_level_max_f32_param_3];
	mov.u32 	%r4, %ctaid.x;
	mov.u32 	%r5, %ntid.x;
	mov.u32 	%r6, %tid.x;
	mad.lo.s32 	%r1, %r4, %r5, %r6;
	setp.ge.s32 	%p1, %r1, %r2;
	@%p1 bra 	$L__BB2_4;
	cvta.to.global.u64 	%rd4, %rd2;
	add.s32 	%r7, %r3, %r1;
	mul.wide.s32 	%rd5, %r1, 4;
	add.s64 	%rd1, %rd4, %rd5;
	ld.global.nc.f32 	%f1, [%rd1];
	setp.ge.s32 	%p2, %r7, %r2;
	mov.f32 	%f7, 0fFF800000;
	@%p2 bra 	$L__BB2_3;
	mul.wide.s32 	%rd6, %r3, 4;
	add.s64 	%rd7, %rd1, %rd6;
	ld.global.nc.f32 	%f7, [%rd7];
$L__BB2_3:
	shl.b32 	%r8, %r3, 1;
	sub.s32 	%r9, %r2, %r8;
	setp.gt.s32 	%p3, %r1, %r9;
	max.f32 	%f5, %f1, %f7;
	selp.f32 	%f6, 0fFF800000, %f5, %p3;
	cvta.to.global.u64 	%rd8, %rd3;
	add.s64 	%rd10, %rd8, %rd5;
	st.global.f32 	[%rd10], %f6;
$L__BB2_4:
	ret;

}
	// .globl	rmq_build_level_min_f32
.visible .entry rmq_build_level_min_f32(
	.param .u64 .ptr .align 1 rmq_build_level_min_f32_param_0,
	.param .u64 .ptr .align 1 rmq_build_level_min_f32_param_1,
	.param .u32 rmq_build_level_min_f32_param_2,
	.param .u32 rmq_build_level_min_f32_param_3
)
{
	.reg .pred 	%p<4>;
	.reg .b32 	%r<10>;
	.reg .b32 	%f<8>;
	.reg .b64 	%rd<11>;

	ld.param.u64 	%rd2, [rmq_build_level_min_f32_param_0];
	ld.param.u64 	%rd3, [rmq_build_level_min_f32_param_1];
	ld.param.u32 	%r2, [rmq_build_level_min_f32_param_2];
	ld.param.u32 	%r3, [rmq_build_level_min_f32_param_3];
	mov.u32 	%r4, %ctaid.x;
	mov.u32 	%r5, %ntid.x;
	mov.u32 	%r6, %tid.x;
	mad.lo.s32 	%r1, %r4, %r5, %r6;
	setp.ge.s32 	%p1, %r1, %r2;
	@%p1 bra 	$L__BB3_4;
	cvta.to.global.u64 	%rd4, %rd2;
	add.s32 	%r7, %r3, %r1;
	mul.wide.s32 	%rd5, %r1, 4;
	add.s64 	%rd1, %rd4, %rd5;
	ld.global.nc.f32 	%f1, [%rd1];
	setp.ge.s32 	%p2, %r7, %r2;
	mov.f32 	%f7, 0f7F800000;
	@%p2 bra 	$L__BB3_3;
	mul.wide.s32 	%rd6, %r3, 4;
	add.s64 	%rd7, %rd1, %rd6;
	ld.global.nc.f32 	%f7, [%rd7];
$L__BB3_3:
	shl.b32 	%r8, %r3, 1;
	sub.s32 	%r9, %r2, %r8;
	setp.gt.s32 	%p3, %r1, %r9;
	min.f32 	%f5, %f1, %f7;
	selp.f32 	%f6, 0f7F800000, %f5, %p3;
	cvta.to.global.u64 	%rd8, %rd3;
	add.s64 	%rd10, %rd8, %rd5;
	st.global.f32 	[%rd10], %f6;
$L__BB3_4:
	ret;

}
	// .globl	rmq_build_level_or_u8
.visible .entry rmq_build_level_or_u8(
	.param .u64 .ptr .align 1 rmq_build_level_or_u8_param_0,
	.param .u64 .ptr .align 1 rmq_build_level_or_u8_param_1,
	.param .u32 rmq_build_level_or_u8_param_2,
	.param .u32 rmq_build_level_or_u8_param_3
)
{
	.reg .pred 	%p<4>;
	.reg .b16 	%rs<10>;
	.reg .b32 	%r<10>;
	.reg .b64 	%rd<11>;

	ld.param.u64 	%rd2, [rmq_build_level_or_u8_param_0];
	ld.param.u64 	%rd3, [rmq_build_level_or_u8_param_1];
	ld.param.u32 	%r2, [rmq_build_level_or_u8_param_2];
	ld.param.u32 	%r3, [rmq_build_level_or_u8_param_3];
	mov.u32 	%r4, %ctaid.x;
	mov.u32 	%r5, %ntid.x;
	mov.u32 	%r6, %tid.x;
	mad.lo.s32 	%r1, %r4, %r5, %r6;
	setp.ge.s32 	%p1, %r1, %r2;
	@%p1 bra 	$L__BB4_4;
	cvta.to.global.u64 	%rd4, %rd2;
	add.s32 	%r7, %r3, %r1;
	cvt.s64.s32 	%rd5, %r1;
	add.s64 	%rd1, %rd4, %rd5;
	ld.global.nc.u8 	%rs5, [%rd1];
	cvt.u16.u8 	%rs1, %rs5;
	setp.ge.s32 	%p2, %r7, %r2;
	mov.b16 	%rs9, 0;
	@%p2 bra 	$L__BB4_3;
	cvt.s64.s32 	%rd6, %r3;
	add.s64 	%rd7, %rd1, %rd6;
	ld.global.nc.u8 	%rs6, [%rd7];
	cvt.u16.u8 	%rs9, %rs6;
$L__BB4_3:
	shl.b32 	%r8, %r3, 1;
	sub.s32 	%r9, %r2, %r8;
	setp.gt.s32 	%p3, %r1, %r9;
	or.b16  	%rs7, %rs9, %rs1;
	selp.b16 	%rs8, 0, %rs7, %p3;
	cvta.to.global.u64 	%rd9, %rd3;
	add.s64 	%rd10, %rd9, %rd5;
	st.global.u8 	[%rd10], %rs8;
$L__BB4_4:
	ret;

}
	// .globl	donchian_batch_f32
.visible .entry donchian_batch_f32(
	.param .u64 .ptr .align 1 donchian_batch_f32_param_0,
	.param .u64 .ptr .align 1 donchian_batch_f32_param_1,
	.param .u64 .ptr .align 1 donchian_batch_f32_param_2,
	.param .u32 donchian_batch_f32_param_3,
	.param .u32 donchian_batch_f32_param_4,
	.param .u32 donchian_batch_f32_param_5,
	.param .u64 .ptr .align 1 donchian_batch_f32_param_6,
	.param .u64 .ptr .align 1 donchian_batch_f32_param_7,
	.param .u64 .ptr .align 1 donchian_batch_f32_param_8
)
{
	.reg .pred 	%p<73>;
	.reg .b32 	%r<112>;
	.reg .b32 	%f<65>;
	.reg .b64 	%rd<149>;

	ld.param.u64 	%rd60, [donchian_batch_f32_param_0];
	ld.param.u64 	%rd61, [donchian_batch_f32_param_1];
	ld.param.u64 	%rd56, [donchian_batch_f32_param_2];
	ld.param.u32 	%r53, [donchian_batch_f32_param_3];
	ld.param.u32 	%r55, [donchian_batch_f32_param_4];
	ld.param.u32 	%r110, [donchian_batch_f32_param_5];
	ld.param.u64 	%rd57, [donchian_batch_f32_param_6];
	ld.param.u64 	%rd58, [donchian_batch_f32_param_7];
	ld.param.u64 	%rd59, [donchian_batch_f32_param_8];
	cvta.to.global.u64 	%rd1, %rd61;
	cvta.to.global.u64 	%rd2, %rd60;
	mov.u32 	%r56, %ctaid.x;
	mov.u32 	%r57, %ntid.x;
	mov.u32 	%r58, %tid.x;
	mad.lo.s32 	%r1, %r56, %r57, %r58;
	setp.ge.s32 	%p1, %r1, %r55;
	@%p1 bra 	$L__BB5_75;
	cvta.to.global.u64 	%rd62, %rd56;
	cvta.to.global.u64 	%rd3, %rd57;
	cvta.to.global.u64 	%rd4, %rd59;
	cvta.to.global.u64 	%rd5, %rd58;
	mul.wide.s32 	%rd63, %r1, 4;
	add.s64 	%rd64, %rd62, %rd63;
	ld.global.nc.u32 	%r2, [%rd64];
	mul.lo.s32 	%r3, %r53, %r1;
	mul.wide.s32 	%rd65, %r3, 4;
	add.s64 	%rd6, %rd3, %rd65;
	add.s64 	%rd7, %rd5, %rd65;
	add.s64 	%rd8, %rd4, %rd65;
	setp.gt.s32 	%p2, %r2, 0;
	setp.le.s32 	%p3, %r2, %r53;
	setp.gt.s32 	%p4, %r110, -1;
	and.pred  	%p5, %p2, %p4;
	and.pred  	%p6, %p5, %p3;
	setp.lt.s32 	%p7, %r110, %r53;
	and.pred  	%p8, %p7, %p6;
	@%p8 bra 	$L__BB5_14;
	setp.lt.s32 	%p64, %r53, 1;
	@%p64 bra 	$L__BB5_75;
	and.b32  	%r4, %r53, 7;
	setp.lt.u32 	%p65, %r53, 8;
	mov.b32 	%r105, 0;
	@%p65 bra 	$L__BB5_6;
	and.b32  	%r105, %r53, 2147483640;
	neg.s32 	%r94, %r105;
	add.s64 	%rd122, %rd65, 16;
	add.s64 	%rd137, %rd3, %rd122;
	add.s64 	%rd136, %rd5, %rd122;
	add.s64 	%rd135, %rd4, %rd122;
$L__BB5_5:
	.pragma "nounroll";
	mov.b32 	%r89, 2147483647;
	st.global.u32 	[%rd137+-16], %r89;
	st.global.u32 	[%rd136+-16], %r89;
	st.global.u32 	[%rd135+-16], %r89;
	st.global.u32 	[%rd137+-12], %r89;
	st.global.u32 	[%rd136+-12], %r89;
	st.global.u32 	[%rd135+-12], %r89;
	st.global.u32 	[%rd137+-8], %r89;
	st.global.u32 	[%rd136+-8], %r89;
	st.global.u32 	[%rd135+-8], %r89;
	st.global.u32 	[%rd137+-4], %r89;
	st.global.u32 	[%rd136+-4], %r89;
	st.global.u32 	[%rd135+-4], %r89;
	st.global.u32 	[%rd137], %r89;
	st.global.u32 	[%rd136], %r89;
	st.global.u32 	[%rd135], %r89;
	st.global.u32 	[%rd137+4], %r89;
	st.global.u32 	[%rd136+4], %r89;
	st.global.u32 	[%rd135+4], %r89;
	st.global.u32 	[%rd137+8], %r89;
	st.global.u32 	[%rd136+8], %r89;
	st.global.u32 	[%rd135+8], %r89;
	st.global.u32 	[%rd137+12], %r89;
	st.global.u32 	[%rd136+12], %r89;
	st.global.u32 	[%rd135+12], %r89;
	add.s32 	%r94, %r94, 8;
	add.s64 	%rd137, %rd137, 32;
	add.s64 	%rd136, %rd136, 32;
	add.s64 	%rd135, %rd135, 32;
	setp.eq.s32 	%p66, %r94, 0;
	@%p66 bra 	$L__BB5_6;
	bra.uni 	$L__BB5_5;
$L__BB5_6:
	setp.eq.s32 	%p67, %r4, 0;
	@%p67 bra 	$L__BB5_75;
	and.b32  	%r39, %r53, 3;
	setp.lt.u32 	%p68, %r4, 4;
	@%p68 bra 	$L__BB5_9;
	mul.wide.u32 	%rd123, %r105, 4;
	add.s64 	%rd124, %rd6, %rd123;
	mov.b32 	%r90, 2147483647;
	st.global.u32 	[%rd124], %r90;
	add.s64 	%rd125, %rd7, %rd123;
	st.global.u32 	[%rd125], %r90;
	add.s64 	%rd126, %rd8, %rd123;
	st.global.u32 	[%rd126], %r90;
	st.global.u32 	[%rd124+4], %r90;
	st.global.u32 	[%rd125+4], %r90;
	st.global.u32 	[%rd126+4], %r90;
	st.global.u32 	[%rd124+8], %r90;
	st.global.u32 	[%rd125+8], %r90;
	st.global.u32 	[%rd126+8], %r90;
	st.global.u32 	[%rd124+12], %r90;
	st.global.u32 	[%rd125+12], %r90;
	st.global.u32 	[%rd126+12], %r90;
	add.s32 	%r105, %r105, 4;
$L__BB5_9:
	setp.eq.s32 	%p69, %r39, 0;
	@%p69 bra 	$L__BB5_75;
	setp.eq.s32 	%p70, %r39, 1;
	@%p70 bra 	$L__BB5_12;
	mul.wide.u32 	%rd127, %r105, 4;
	add.s64 	%rd128, %rd6, %rd127;
	mov.b32 	%r91, 2147483647;
	st.global.u32 	[%rd128], %r91;
	add.s64 	%rd129, %rd7, %rd127;
	st.global.u32 	[%rd129], %r91;
	add.s64 	%rd130, %rd8, %rd127;
	st.global.u32 	[%rd130], %r91;
	st.global.u32 	[%rd128+4], %r91;
	st.global.u32 	[%rd129+4], %r91;
	st.global.u32 	[%rd130+4], %r91;
	add.s32 	%r105, %r105, 2;
$L__BB5_12:
	and.b32  	%r92, %r53, 1;
	setp.eq.b32 	%p71, %r92, 1;
	not.pred 	%p72, %p71;
	@%p72 bra 	$L__BB5_75;
	mul.wide.u32 	%rd131, %r105, 4;
	add.s64 	%rd132, %rd6, %rd131;
	mov.b32 	%r93, 2147483647;
	st.global.u32 	[%rd132], %r93;
	add.s64 	%rd133, %rd7, %rd131;
	st.global.u32 	[%rd133], %r93;
	add.s64 	%rd134, %rd8, %rd131;
	st.global.u32 	[%rd134], %r93;
	bra.uni 	$L__BB5_75;
$L__BB5_14:
	sub.s32 	%r9, %r53, %r110;
	setp.ge.s32 	%p9, %r9, %r2;
	@%p9 bra 	$L__BB5_27;
	setp.lt.s32 	%p55, %r53, 1;
	@%p55 bra 	$L__BB5_75;
	and.b32  	%r10, %r53, 7;
	setp.lt.u32 	%p56, %r53, 8;
	mov.b32 	%r108, 0;
	@%p56 bra 	$L__BB5_19;
	and.b32  	%r108, %r53, 2147483640;
	neg.s32 	%r95, %r108;
	add.s64 	%rd108, %rd65, 16;
	add.s64 	%rd140, %rd3, %rd108;
	add.s64 	%rd139, %rd5, %rd108;
	add.s64 	%rd138, %rd4, %rd108;
$L__BB5_18:
	.pragma "nounroll";
	mov.b32 	%r83, 2147483647;
	st.global.u32 	[%rd140+-16], %r83;
	st.global.u32 	[%rd139+-16], %r83;
	st.global.u32 	[%rd138+-16], %r83;
	st.global.u32 	[%rd140+-12], %r83;
	st.global.u32 	[%rd139+-12], %r83;
	st.global.u32 	[%rd138+-12], %r83;
	st.global.u32 	[%rd140+-8], %r83;
	st.global.u32 	[%rd139+-8], %r83;
	st.global.u32 	[%rd138+-8], %r83;
	st.global.u32 	[%rd140+-4], %r83;
	st.global.u32 	[%rd139+-4], %r83;
	st.global.u32 	[%rd138+-4], %r83;
	st.global.u32 	[%rd140], %r83;
	st.global.u32 	[%rd139], %r83;
	st.global.u32 	[%rd138], %r83;
	st.global.u32 	[%rd140+4], %r83;
	st.global.u32 	[%rd139+4], %r83;
	st.global.u32 	[%rd138+4], %r83;
	st.global.u32 	[%rd140+8], %r83;
	st.global.u32 	[%rd139+8], %r83;
	st.global.u32 	[%rd138+8], %r83;
	st.global.u32 	[%rd140+12], %r83;
	st.global.u32 	[%rd139+12], %r83;
	st.global.u32 	[%rd138+12], %r83;
	add.s32 	%r95, %r95, 8;
	add.s64 	%rd140, %rd140, 32;
	add.s64 	%rd139, %rd139, 32;
	add.s64 	%rd138, %rd138, 32;
	setp.eq.s32 	%p57, %r95, 0;
	@%p57 bra 	$L__BB5_19;
	bra.uni 	$L__BB5_18;
$L__BB5_19:
	setp.eq.s32 	%p58, %r10, 0;
	@%p58 bra 	$L__BB5_75;
	and.b32  	%r45, %r53, 3;
	setp.lt.u32 	%p59, %r10, 4;
	@%p59 bra 	$L__BB5_22;
	mul.wide.u32 	%rd109, %r108, 4;
	add.s64 	%rd110, %rd6, %rd109;
	mov.b32 	%r84, 2147483647;
	st.global.u32 	[%rd110], %r84;
	add.s64 	%rd111, %rd7, %rd109;
	st.global.u32 	[%rd111], %r84;
	add.s64 	%rd112, %rd8, %rd109;
	st.global.u32 	[%rd112], %r84;
	st.global.u32 	[%rd110+4], %r84;
	st.global.u32 	[%rd111+4], %r84;
	st.global.u32 	[%rd112+4], %r84;
	st.global.u32 	[%rd110+8], %r84;
	st.global.u32 	[%rd111+8], %r84;
	st.global.u32 	[%rd112+8], %r84;
	st.global.u32 	[%rd110+12], %r84;
	st.global.u32 	[%rd111+12], %r84;
	st.global.u32 	[%rd112+12], %r84;
	add.s32 	%r108, %r108, 4;
$L__BB5_22:
	setp.eq.s32 	%p60, %r45, 0;
	@%p60 bra 	$L__BB5_75;
	setp.eq.s32 	%p61, %r45, 1;
	@%p61 bra 	$L__BB5_25;
	mul.wide.u32 	%rd113, %r108, 4;
	add.s64 	%rd114, %rd6, %rd113;
	mov.b32 	%r85, 2147483647;
	st.global.u32 	[%rd114], %r85;
	add.s64 	%rd115, %rd7, %rd113;
	st.global.u32 	[%rd115], %r85;
	add.s64 	%rd116, %rd8, %rd113;
	st.global.u32 	[%rd116], %r85;
	st.global.u32 	[%rd114+4], %r85;
	st.global.u32 	[%rd115+4], %r85;
	st.global.u32 	[%rd116+4], %r85;
	add.s32 	%r108, %r108, 2;
$L__BB5_25:
	and.b32  	%r86, %r53, 1;
	setp.eq.b32 	%p62, %r86, 1;
	not.pred 	%p63, %p62;
	@%p63 bra 	$L__BB5_75;
	mul.wide.u32 	%rd117, %r108, 4;
	add.s64 	%rd118, %rd6, %rd117;
	mov.b32 	%r87, 2147483647;
	st.global.u32 	[%rd118], %r87;
	add.s64 	%rd119, %rd7, %rd117;
	st.global.u32 	[%rd119], %r87;
	add.s64 	%rd120, %rd8, %rd117;
	st.global.u32 	[%rd120], %r87;
	bra.uni 	$L__BB5_75;
$L__BB5_27:
	add.s32 	%r59, %r110, %r2;
	add.s32 	%r102, %r59, -1;
	setp.lt.s32 	%p10, %r102, 1;
	@%p10 bra 	$L__BB5_39;
	add.s32 	%r62, %r59, -2;
	setp.lt.u32 	%p11, %r62, 7;
	mov.b32 	%r98, 0;
	@%p11 bra 	$L__BB5_31;
	and.b32  	%r63, %r102, 2147483640;
	neg.s32 	%r96, %r63;
	add.s64 	%rd67, %rd65, 16;
	add.s64 	%rd143, %rd3, %rd67;
	add.s64 	%rd142, %rd5, %rd67;
	add.s64 	%rd141, %rd4, %rd67;
$L__BB5_30:
	.pragma "nounroll";
	and.b32  	%r98, %r102, 2147483640;
	mov.b32 	%r64, 2147483647;
	st.global.u32 	[%rd143+-16], %r64;
	st.global.u32 	[%rd142+-16], %r64;
	st.global.u32 	[%rd141+-16], %r64;
	st.global.u32 	[%rd143+-12], %r64;
	st.global.u32 	[%rd142+-12], %r64;
	st.global.u32 	[%rd141+-12], %r64;
	st.global.u32 	[%rd143+-8], %r64;
	st.global.u32 	[%rd142+-8], %r64;
	st.global.u32 	[%rd141+-8], %r64;
	st.global.u32 	[%rd143+-4], %r64;
	st.global.u32 	[%rd142+-4], %r64;
	st.global.u32 	[%rd141+-4], %r64;
	st.global.u32 	[%rd143], %r64;
	st.global.u32 	[%rd142], %r64;
	st.global.u32 	[%rd141], %r64;
	st.global.u32 	[%rd143+4], %r64;
	st.global.u32 	[%rd142+4], %r64;
	st.global.u32 	[%rd141+4], %r64;
	st.global.u32 	[%rd143+8], %r64;
	st.global.u32 	[%rd142+8], %r64;
	st.global.u32 	[%rd141+8], %r64;
	st.global.u32 	[%rd143+12], %r64;
	st.global.u32 	[%rd142+12], %r64;
	st.global.u32 	[%rd141+12], %r64;
	add.s32 	%r96, %r96, 8;
	add.s64 	%rd143, %rd143, 32;
	add.s64 	%rd142, %rd142, 32;
	add.s64 	%rd141, %rd141, 32;
	setp.ne.s32 	%p12, %r96, 0;
	@%p12 bra 	$L__BB5_30;
$L__BB5_31:
	and.b32  	%r21, %r102, 7;
	setp.eq.s32 	%p13, %r21, 0;
	@%p13 bra 	$L__BB5_39;
	and.b32  	%r22, %r102, 3;
	setp.lt.u32 	%p14, %r21, 4;
	@%p14 bra 	$L__BB5_34;
	mul.wide.u32 	%rd68, %r98, 4;
	add.s64 	%rd69, %rd6, %rd68;
	mov.b32 	%r65, 2147483647;
	st.global.u32 	[%rd69], %r65;
	add.s64 	%rd70, %rd7, %rd68;
	st.global.u32 	[%rd70], %r65;
	add.s64 	%rd71, %rd8, %rd68;
	st.global.u32 	[%rd71], %r65;
	st.global.u32 	[%rd69+4], %r65;
	st.global.u32 	[%rd70+4], %r65;
	st.global.u32 	[%rd71+4], %r65;
	st.global.u32 	[%rd69+8], %r65;
	st.global.u32 	[%rd70+8], %r65;
	st.global.u32 	[%rd71+8], %r65;
	st.global.u32 	[%rd69+12], %r65;
	st.global.u32 	[%rd70+12], %r65;
	st.global.u32 	[%rd71+12], %r65;
	add.s32 	%r98, %r98, 4;
$L__BB5_34:
	setp.eq.s32 	%p15, %r22, 0;
	@%p15 bra 	$L__BB5_39;
	setp.eq.s32 	%p16, %r22, 1;
	@%p16 bra 	$L__BB5_37;
	mul.wide.u32 	%rd72, %r98, 4;
	add.s64 	%rd73, %rd6, %rd72;
	mov.b32 	%r66, 2147483647;
	st.global.u32 	[%rd73], %r66;
	add.s64 	%rd74, %rd7, %rd72;
	st.global.u32 	[%rd74], %r66;
	add.s64 	%rd75, %rd8, %rd72;
	st.global.u32 	[%rd75], %r66;
	st.global.u32 	[%rd73+4], %r66;
	st.global.u32 	[%rd74+4], %r66;
	st.global.u32 	[%rd75+4], %r66;
	add.s32 	%r98, %r98, 2;
$L__BB5_37:
	and.b32  	%r67, %r102, 1;
	setp.eq.b32 	%p17, %r67, 1;
	not.pred 	%p18, %p17;
	@%p18 bra 	$L__BB5_39;
	mul.wide.u32 	%rd76, %r98, 4;
	add.s64 	%rd77, %rd6, %rd76;
	mov.b32 	%r68, 2147483647;
	st.global.u32 	[%rd77], %r68;
	add.s64 	%rd78, %rd7, %rd76;
	st.global.u32 	[%rd78], %r68;
	add.s64 	%rd79, %rd8, %rd76;
	st.global.u32 	[%rd79], %r68;
$L__BB5_39:
	setp.eq.s32 	%p19, %r2, 1;
	@%p19 bra 	$L__BB5_44;
	setp.ge.s32 	%p20, %r102, %r53;
	@%p20 bra 	$L__BB5_75;
$L__BB5_41:
	mov.u32 	%r33, %r102;
	add.s32 	%r102, %r33, 1;
	sub.s32 	%r35, %r102, %r2;
	mov.f32 	%f64, 0fFF800000;
	mov.f32 	%f63, 0f7F800000;
	mov.b32 	%r103, 0;
$L__BB5_42:
	add.s32 	%r70, %r35, %r103;
	mul.wide.s32 	%rd80, %r70, 4;
	add.s64 	%rd81, %rd2, %rd80;
	ld.global.nc.f32 	%f11, [%rd81];
	add.s64 	%rd82, %rd1, %rd80;
	ld.global.nc.f32 	%f12, [%rd82];
	abs.f32 	%f23, %f11;
	setp.nan.f32 	%p21, %f23, %f23;
	abs.f32 	%f24, %f12;
	setp.nan.f32 	%p22, %f24, %f24;
	or.pred  	%p23, %p21, %p22;
	@%p23 bra 	$L__BB5_43;
	bra.uni 	$L__BB5_63;
$L__BB5_43:
	mul.wide.s32 	%rd83, %r33, 4;
	add.s64 	%rd84, %rd6, %rd83;
	mov.b32 	%r71, 2147483647;
	st.global.u32 	[%rd84], %r71;
	add.s64 	%rd85, %rd7, %rd83;
	st.global.u32 	[%rd85], %r71;
	add.s64 	%rd86, %rd8, %rd83;
	st.global.u32 	[%rd86], %r71;
	bra.uni 	$L__BB5_65;
$L__BB5_44:
	and.b32  	%r27, %r9, 3;
	sub.s32 	%r72, %r110, %r53;
	setp.gt.u32 	%p28, %r72, -4;
	@%p28 bra 	$L__BB5_59;
	and.b32  	%r73, %r9, -4;
	neg.s32 	%r100, %r73;
	mul.wide.u32 	%rd91, %r110, 4;
	add.s64 	%rd92, %rd91, 8;
	add.s64 	%rd148, %rd2, %rd92;
	add.s64 	%rd147, %rd1, %rd92;
	mul.wide.s32 	%rd93, %r3, 4;
	add.s64 	%rd94, %rd92, %rd93;
	add.s64 	%rd146, %rd5, %rd94;
	add.s64 	%rd145, %rd3, %rd94;
	add.s64 	%rd144, %rd4, %rd94;
$L__BB5_46:
	.pragma "nounroll";
	ld.global.nc.f32 	%f1, [%rd148+-8];
	ld.global.nc.f32 	%f2, [%rd147+-8];
	abs.f32 	%f28, %f1;
	setp.num.f32 	%p29, %f28, %f28;
	abs.f32 	%f29, %f2;
	setp.num.f32 	%p30, %f29, %f29;
	and.pred  	%p31, %p29, %p30;
	@%p31 bra 	$L__BB5_48;
	mov.b32 	%r74, 2147483647;
	st.global.u32 	[%rd145+-8], %r74;
	st.global.u32 	[%rd146+-8], %r74;
	st.global.u32 	[%rd144+-8], %r74;
	bra.uni 	$L__BB5_49;
$L__BB5_48:
	st.global.f32 	[%rd145+-8], %f1;
	st.global.f32 	[%rd144+-8], %f2;
	add.f32 	%f31, %f1, %f2;
	mul.f32 	%f32, %f31, 0f3F000000;
	st.global.f32 	[%rd146+-8], %f32;
$L__BB5_49:
	ld.global.nc.f32 	%f3, [%rd148+-4];
	ld.global.nc.f32 	%f4, [%rd147+-4];
	abs.f32 	%f33, %f3;
	setp.num.f32 	%p32, %f33, %f33;
	abs.f32 	%f34, %f4;
	setp.num.f32 	%p33, %f34, %f34;
	and.pred  	%p34, %p32, %p33;
	@%p34 bra 	$L__BB5_51;
	mov.b32 	%r75, 2147483647;
	st.global.u32 	[%rd145+-4], %r75;
	st.global.u32 	[%rd146+-4], %r75;
	st.global.u32 	[%rd144+-4], %r75;
	bra.uni 	$L__BB5_52;
$L__BB5_51:
	st.global.f32 	[%rd145+-4], %f3;
	st.global.f32 	[%rd144+-4], %f4;
	add.f32 	%f36, %f3, %f4;
	mul.f32 	%f37, %f36, 0f3F000000;
	st.global.f32 	[%rd146+-4], %f37;
$L__BB5_52:
	ld.global.nc.f32 	%f5, [%rd148];
	ld.global.nc.f32 	%f6, [%rd147];
	abs.f32 	%f38, %f5;
	setp.num.f32 	%p35, %f38, %f38;
	abs.f32 	%f39, %f6;
	setp.num.f32 	%p36, %f39, %f39;
	and.pred  	%p37, %p35, %p36;
	@%p37 bra 	$L__BB5_54;
	mov.b32 	%r76, 2147483647;
	st.global.u32 	[%rd145], %r76;
	st.global.u32 	[%rd146], %r76;
	st.global.u32 	[%rd144], %r76;
	bra.uni 	$L__BB5_55;
$L__BB5_54:
	st.global.f32 	[%rd145], %f5;
	st.global.f32 	[%rd144], %f6;
	add.f32 	%f41, %f5, %f6;
	mul.f32 	%f42, %f41, 0f3F000000;
	st.global.f32 	[%rd146], %f42;
$L__BB5_55:
	ld.global.nc.f32 	%f7, [%rd148+4];
	ld.global.nc.f32 	%f8, [%rd147+4];
	abs.f32 	%f43, %f7;
	setp.num.f32 	%p38, %f43, %f43;
	abs.f32 	%f44, %f8;
	setp.num.f32 	%p39, %f44, %f44;
	and.pred  	%p40, %p38, %p39;
	@%p40 bra 	$L__BB5_57;
	mov.b32 	%r77, 2147483647;
	st.global.u32 	[%rd145+4], %r77;
	st.global.u32 	[%rd146+4], %r77;
	st.global.u32 	[%rd144+4], %r77;
	bra.uni 	$L__BB5_58;
$L__BB5_57:
	st.global.f32 	[%rd145+4], %f7;
	st.global.f32 	[%rd144+4], %f8;
	add.f32 	%f46, %f7, %f8;
	mul.f32 	%f47, %f46, 0f3F000000;
	st.global.f32 	[%rd146+4], %f47;
$L__BB5_58:
	add.s32 	%r110, %r110, 4;
	add.s32 	%r100, %r100, 4;
	add.s64 	%rd148, %rd148, 16;
	add.s64 	%rd147, %rd147, 16;
	add.s64 	%rd146, %rd146, 16;
	add.s64 	%rd145, %rd145, 16;
	add.s64 	%rd144, %rd144, 16;
	setp.eq.s32 	%p41, %r100, 0;
	@%p41 bra 	$L__BB5_59;
	bra.uni 	$L__BB5_46;
$L__BB5_59:
	setp.eq.s32 	%p42, %r27, 0;
	@%p42 bra 	$L__BB5_75;
	setp.eq.s32 	%p43, %r27, 1;
	@%p43 bra 	$L__BB5_71;
	mul.wide.u32 	%rd95, %r110, 4;
	add.s64 	%rd51, %rd2, %rd95;
	ld.global.nc.f32 	%f15, [%rd51];
	add.s64 	%rd52, %rd1, %rd95;
	ld.global.nc.f32 	%f16, [%rd52];
	abs.f32 	%f48, %f15;
	setp.num.f32 	%p44, %f48, %f48;
	abs.f32 	%f49, %f16;
	setp.num.f32 	%p45, %f49, %f49;
	and.pred  	%p46, %p44, %p45;
	add.s64 	%rd53, %rd6, %rd95;
	add.s64 	%rd54, %rd7, %rd95;
	add.s64 	%rd55, %rd8, %rd95;
	@%p46 bra 	$L__BB5_66;
	mov.b32 	%r78, 2147483647;
	st.global.u32 	[%rd53], %r78;
	st.global.u32 	[%rd54], %r78;
	st.global.u32 	[%rd55], %r78;
	bra.uni 	$L__BB5_67;
$L__BB5_63:
	setp.gt.f32 	%p24, %f11, %f64;
	selp.f32 	%f64, %f11, %f64, %p24;
	setp.lt.f32 	%p25, %f12, %f63;
	selp.f32 	%f63, %f12, %f63, %p25;
	add.s32 	%r103, %r103, 1;
	setp.eq.s32 	%p26, %r103, %r2;
	@%p26 bra 	$L__BB5_64;
	bra.uni 	$L__BB5_42;
$L__BB5_64:
	mul.wide.s32 	%rd87, %r33, 4;
	add.s64 	%rd88, %rd6, %rd87;
	st.global.f32 	[%rd88], %f64;
	add.s64 	%rd89, %rd8, %rd87;
	st.global.f32 	[%rd89], %f63;
	add.f32 	%f26, %f64, %f63;
	mul.f32 	%f27, %f26, 0f3F000000;
	add.s64 	%rd90, %rd7, %rd87;
	st.global.f32 	[%rd90], %f27;
$L__BB5_65:
	setp.eq.s32 	%p27, %r102, %r53;
	@%p27 bra 	$L__BB5_75;
	bra.uni 	$L__BB5_41;
$L__BB5_66:
	st.global.f32 	[%rd53], %f15;
	st.global.f32 	[%rd55], %f16;
	add.f32 	%f51, %f15, %f16;
	mul.f32 	%f52, %f51, 0f3F000000;
	st.global.f32 	[%rd54], %f52;
$L__BB5_67:
	ld.global.nc.f32 	%f17, [%rd51+4];
	ld.global.nc.f32 	%f18, [%rd52+4];
	abs.f32 	%f53, %f17;
	setp.num.f32 	%p47, %f53, %f53;
	abs.f32 	%f54, %f18;
	setp.num.f32 	%p48, %f54, %f54;
	and.pred  	%p49, %p47, %p48;
	@%p49 bra 	$L__BB5_69;
	mov.b32 	%r79, 2147483647;
	st.global.u32 	[%rd53+4], %r79;
	st.global.u32 	[%rd54+4], %r79;
	st.global.u32 	[%rd55+4], %r79;
	bra.uni 	$L__BB5_70;
$L__BB5_69:
	st.global.f32 	[%rd53+4], %f17;
	st.global.f32 	[%rd55+4], %f18;
	add.f32 	%f56, %f17, %f18;
	mul.f32 	%f57, %f56, 0f3F000000;
	st.global.f32 	[%rd54+4], %f57;
$L__BB5_70:
	add.s32 	%r110, %r110, 2;
$L__BB5_71:
	and.b32  	%r80, %r9, 1;
	setp.eq.b32 	%p50, %r80, 1;
	not.pred 	%p51, %p50;
	@%p51 bra 	$L__BB5_75;
	mul.wide.u32 	%rd96, %r110, 4;
	add.s64 	%rd97, %rd2, %rd96;
	ld.global.nc.f32 	%f19, [%rd97];
	add.s64 	%rd98, %rd1, %rd96;
	ld.global.nc.f32 	%f20, [%rd98];
	abs.f32 	%f58, %f19;
	setp.num.f32 	%p52, %f58, %f58;
	abs.f32 	%f59, %f20;
	setp.num.f32 	%p53, %f59, %f59;
	and.pred  	%p54, %p52, %p53;
	@%p54 bra 	$L__BB5_74;
	add.s64 	%rd100, %rd6, %rd96;
	mov.b32 	%r81, 2147483647;
	st.global.u32 	[%rd100], %r81;
	add.s64 	%rd101, %rd7, %rd96;
	st.global.u32 	[%rd101], %r81;
	add.s64 	%rd102, %rd8, %rd96;
	st.global.u32 	[%rd102], %r81;
	bra.uni 	$L__BB5_75;
$L__BB5_74:
	add.s64 	%rd104, %rd6, %rd96;
	st.global.f32 	[%rd104], %f19;
	add.s64 	%rd105, %rd8, %rd96;
	st.global.f32 	[%rd105], %f20;
	add.f32 	%f61, %f19, %f20;
	mul.f32 	%f62, %f61, 0f3F000000;
	add.s64 	%rd106, %rd7, %rd96;
	st.global.f32 	[%rd106], %f62;
$L__BB5_75:
	ret;

}
	// .globl	donchian_batch_from_rmq_f32
.visible .entry donchian_batch_from_rmq_f32(
	.param .u64 .ptr .align 1 donchian_batch_from_rmq_f32_param_0,
	.param .u32 donchian_batch_from_rmq_f32_param_1,
	.param .u32 donchian_batch_from_rmq_f32_param_2,
	.param .u32 donchian_batch_from_rmq_f32_param_3,
	.param .u64 .ptr .align 1 donchian_batch_from_rmq_f32_param_4,
	.param .u64 .ptr .align 1 donchian_batch_from_rmq_f32_param_5,
	.param .u64 .ptr .align 1 donchian_batch_from_rmq_f32_param_6,
	.param .u64 .ptr .align 1 donchian_batch_from_rmq_f32_param_7,
	.param .u64 .ptr .align 1 donchian_batch_from_rmq_f32_param_8,
	.param .u64 .ptr .align 1 donchian_batch_from_rmq_f32_param_9
)
{
	.reg .pred 	%p<47>;
	.reg .b32 	%r<149>;
	.reg .b32 	%f<41>;
	.reg .b64 	%rd<189>;

	ld.param.u64 	%rd57, [donchian_batch_from_rmq_f32_param_0];
	ld.param.u32 	%r61, [donchian_batch_from_rmq_f32_param_1];
	ld.param.u32 	%r63, [donchian_batch_from_rmq_f32_param_2];
	ld.param.u32 	%r62, [donchian_batch_from_rmq_f32_param_3];
	ld.param.u64 	%rd58, [donchian_batch_from_rmq_f32_param_4];
	ld.param.u64 	%rd61, [donchian_batch_from_rmq_f32_param_7];
	ld.param.u64 	%rd62, [donchian_batch_from_rmq_f32_param_8];
	ld.param.u64 	%rd63, [donchian_batch_from_rmq_f32_param_9];
	mov.u32 	%r64, %ctaid.x;
	mov.u32 	%r65, %ntid.x;
	mov.u32 	%r66, %tid.x;
	mad.lo.s32 	%r1, %r64, %r65, %r66;
	setp.ge.s32 	%p1, %r1, %r63;
	@%p1 bra 	$L__BB6_61;
	cvta.to.global.u64 	%rd64, %rd57;
	cvta.to.global.u64 	%rd1, %rd61;
	cvta.to.global.u64 	%rd2, %rd62;
	cvta.to.global.u64 	%rd3, %rd63;
	mul.wide.s32 	%rd65, %r1, 4;
	add.s64 	%rd66, %rd64, %rd65;
	ld.global.nc.u32 	%r67, [%rd66];
	cvt.u64.u32 	%rd4, %r67;
	mul.lo.s32 	%r2, %r61, %r1;
	mul.wide.s32 	%rd67, %r2, 4;
	add.s64 	%rd5, %rd1, %rd67;
	add.s64 	%rd6, %rd2, %rd67;
	add.s64 	%rd7, %rd3, %rd67;
	setp.gt.s32 	%p2, %r67, 0;
	setp.le.s32 	%p3, %r67, %r61;
	setp.gt.s32 	%p4, %r62, -1;
	and.pred  	%p5, %p2, %p4;
	and.pred  	%p6, %p5, %p3;
	setp.gt.s32 	%p7, %r61, %r62;
	and.pred  	%p8, %p7, %p6;
	@%p8 bra 	$L__BB6_14;
	setp.lt.s32 	%p38, %r61, 1;
	@%p38 bra 	$L__BB6_61;
	and.b32  	%r3, %r61, 7;
	setp.lt.u32 	%p39, %r61, 8;
	mov.b32 	%r144, 0;
	@%p39 bra 	$L__BB6_6;
	and.b32  	%r144, %r61, 2147483640;
	neg.s32 	%r129, %r144;
	add.s64 	%rd162, %rd67, 16;
	add.s64 	%rd182, %rd1, %rd162;
	add.s64 	%rd181, %rd2, %rd162;
	add.s64 	%rd180, %rd3, %rd162;
$L__BB6_5:
	.pragma "nounroll";
	mov.b32 	%r124, 2147483647;
	st.global.u32 	[%rd182+-16], %r124;
	st.global.u32 	[%rd181+-16], %r124;
	st.global.u32 	[%rd180+-16], %r124;
	st.global.u32 	[%rd182+-12], %r124;
	st.global.u32 	[%rd181+-12], %r124;
	st.global.u32 	[%rd180+-12], %r124;
	st.global.u32 	[%rd182+-8], %r124;
	st.global.u32 	[%rd181+-8], %r124;
	st.global.u32 	[%rd180+-8], %r124;
	st.global.u32 	[%rd182+-4], %r124;
	st.global.u32 	[%rd181+-4], %r124;
	st.global.u32 	[%rd180+-4], %r124;
	st.global.u32 	[%rd182], %r124;
	st.global.u32 	[%rd181], %r124;
	st.global.u32 	[%rd180], %r124;
	st.global.u32 	[%rd182+4], %r124;
	st.global.u32 	[%rd181+4], %r124;
	st.global.u32 	[%rd180+4], %r124;
	st.global.u32 	[%rd182+8], %r124;
	st.global.u32 	[%rd181+8], %r124;
	st.global.u32 	[%rd180+8], %r124;
	st.global.u32 	[%rd182+12], %r124;
	st.global.u32 	[%rd181+12], %r124;
	st.global.u32 	[%rd180+12], %r124;
	add.s32 	%r129, %r129, 8;
	add.s64 	%rd182, %rd182, 32;
	add.s64 	%rd181, %rd181, 32;
	add.s64 	%rd180, %rd180, 32;
	setp.eq.s32 	%p40, %r129, 0;
	@%p40 bra 	$L__BB6_6;
	bra.uni 	$L__BB6_5;
$L__BB6_6:
	setp.eq.s32 	%p41, %r3, 0;
	@%p41 bra 	$L__BB6_61;
	and.b32  	%r50, %r61, 3;
	setp.lt.u32 	%p42, %r3, 4;
	@%p42 bra 	$L__BB6_9;
	mul.wide.u32 	%rd163, %r144, 4;
	add.s64 	%rd164, %rd5, %rd163;
	mov.b32 	%r125, 2147483647;
	st.global.u32 	[%rd164], %r125;
	add.s64 	%rd165, %rd6, %rd163;
	st.global.u32 	[%rd165], %r125;
	add.s64 	%rd166, %rd7, %rd163;
	st.global.u32 	[%rd166], %r125;
	st.global.u32 	[%rd164+4], %r125;
	st.global.u32 	[%rd165+4], %r125;
	st.global.u32 	[%rd166+4], %r125;
	st.global.u32 	[%rd164+8], %r125;
	st.global.u32 	[%rd165+8], %r125;
	st.global.u32 	[%rd166+8], %r125;
	st.global.u32 	[%rd164+12], %r125;
	st.global.u32 	[%rd165+12], %r125;
	st.global.u32 	[%rd166+12], %r125;
	add.s32 	%r144, %r144, 4;
$L__BB6_9:
	setp.eq.s32 	%p43, %r50, 0;
	@%p43 bra 	$L__BB6_61;
	setp.eq.s32 	%p44, %r50, 1;
	@%p44 bra 	$L__BB6_12;
	mul.wide.u32 	%rd167, %r144, 4;
	add.s64 	%rd168, %rd5, %rd167;
	mov.b32 	%r126, 2147483647;
	st.global.u32 	[%rd168], %r126;
	add.s64 	%rd169, %rd6, %rd167;
	st.global.u32 	[%rd169], %r126;
	add.s64 	%rd170, %rd7, %rd167;
	st.global.u32 	[%rd170], %r126;
	st.global.u32 	[%rd168+4], %r126;
	st.global.u32 	[%rd169+4], %r126;
	st.global.u32 	[%rd170+4], %r126;
	add.s32 	%r144, %r144, 2;
$L__BB6_12:
	and.b32  	%r127, %r61, 1;
	setp.eq.b32 	%p45, %r127, 1;
	not.pred 	%p46, %p45;
	@%p46 bra 	$L__BB6_61;
	mul.wide.u32 	%rd171, %r144, 4;
	add.s64 	%rd172, %rd5, %rd171;
	mov.b32 	%r128, 2147483647;
	st.global.u32 	[%rd172], %r128;
	add.s64 	%rd173, %rd6, %rd171;
	st.global.u32 	[%rd173], %r128;
	add.s64 	%rd174, %rd7, %rd171;
	st.global.u32 	[%rd174], %r128;
	bra.uni 	$L__BB6_61;
$L__BB6_14:
	cvt.u32.u64 	%r68, %rd4;
	sub.s32 	%r69, %r61, %r62;
	setp.ge.s32 	%p9, %r69, %r68;
	@%p9 bra 	$L__BB6_27;
	setp.lt.s32 	%p29, %r61, 1;
	@%p29 bra 	$L__BB6_61;
	and.b32  	%r8, %r61, 7;
	setp.lt.u32 	%p30, %r61, 8;
	mov.b32 	%r147, 0;
	@%p30 bra 	$L__BB6_19;
	and.b32  	%r147, %r61, 2147483640;
	neg.s32 	%r130, %r147;
	add.s64 	%rd148, %rd67, 16;
	add.s64 	%rd185, %rd1, %rd148;
	add.s64 	%rd184, %rd2, %rd148;
	add.s64 	%rd183, %rd3, %rd148;
$L__BB6_18:
	.pragma "nounroll";
	mov.b32 	%r118, 2147483647;
	st.global.u32 	[%rd185+-16], %r118;
	st.global.u32 	[%rd184+-16], %r118;
	st.global.u32 	[%rd183+-16], %r118;
	st.global.u32 	[%rd185+-12], %r118;
	st.global.u32 	[%rd184+-12], %r118;
	st.global.u32 	[%rd183+-12], %r118;
	st.global.u32 	[%rd185+-8], %r118;
	st.global.u32 	[%rd184+-8], %r118;
	st.global.u32 	[%rd183+-8], %r118;
	st.global.u32 	[%rd185+-4], %r118;
	st.global.u32 	[%rd184+-4], %r118;
	st.global.u32 	[%rd183+-4], %r118;
	st.global.u32 	[%rd185], %r118;
	st.global.u32 	[%rd184], %r118;
	st.global.u32 	[%rd183], %r118;
	st.global.u32 	[%rd185+4], %r118;
	st.global.u32 	[%rd184+4], %r118;
	st.global.u32 	[%rd183+4], %r118;
	st.global.u32 	[%rd185+8], %r118;
	st.global.u32 	[%rd184+8], %r118;
	st.global.u32 	[%rd183+8], %r118;
	st.global.u32 	[%rd185+12], %r118;
	st.global.u32 	[%rd184+12], %r118;
	st.global.u32 	[%rd183+12], %r118;
	add.s32 	%r130, %r130, 8;
	add.s64 	%rd185, %rd185, 32;
	add.s64 	%rd184, %rd184, 32;
	add.s64 	%rd183, %rd183, 32;
	setp.eq.s32 	%p31, %r130, 0;
	@%p31 bra 	$L__BB6_19;
	bra.uni 	$L__BB6_18;
$L__BB6_19:
	setp.eq.s32 	%p32, %r8, 0;
	@%p32 bra 	$L__BB6_61;
	and.b32  	%r56, %r61, 3;
	setp.lt.u32 	%p33, %r8, 4;
	@%p33 bra 	$L__BB6_22;
	mul.wide.u32 	%rd149, %r147, 4;
	add.s64 	%rd150, %rd5, %rd149;
	mov.b32 	%r119, 2147483647;
	st.global.u32 	[%rd150], %r119;
	add.s64 	%rd151, %rd6, %rd149;
	st.global.u32 	[%rd151], %r119;
	add.s64 	%rd152, %rd7, %rd149;
	st.global.u32 	[%rd152], %r119;
	st.global.u32 	[%rd150+4], %r119;
	st.global.u32 	[%rd151+4], %r119;
	st.global.u32 	[%rd152+4], %r119;
	st.global.u32 	[%rd150+8], %r119;
	st.global.u32 	[%rd151+8], %r119;
	st.global.u32 	[%rd152+8], %r119;
	st.global.u32 	[%rd150+12], %r119;
	st.global.u32 	[%rd151+12], %r119;
	st.global.u32 	[%rd152+12], %r119;
	add.s32 	%r147, %r147, 4;
$L__BB6_22:
	setp.eq.s32 	%p34, %r56, 0;
	@%p34 bra 	$L__BB6_61;
	setp.eq.s32 	%p35, %r56, 1;
	@%p35 bra 	$L__BB6_25;
	mul.wide.u32 	%rd153, %r147, 4;
	add.s64 	%rd154, %rd5, %rd153;
	mov.b32 	%r120, 2147483647;
	st.global.u32 	[%rd154], %r120;
	add.s64 	%rd155, %rd6, %rd153;
	st.global.u32 	[%rd155], %r120;
	add.s64 	%rd156, %rd7, %rd153;
	st.global.u32 	[%rd156], %r120;
	st.global.u32 	[%rd154+4], %r120;
	st.global.u32 	[%rd155+4], %r120;
	st.global.u32 	[%rd156+4], %r120;
	add.s32 	%r147, %r147, 2;
$L__BB6_25:
	and.b32  	%r121, %r61, 1;
	setp.eq.b32 	%p36, %r121, 1;
	not.pred 	%p37, %p36;
	@%p37 bra 	$L__BB6_61;
	mul.wide.u32 	%rd157, %r147, 4;
	add.s64 	%rd158, %rd5, %rd157;
	mov.b32 	%r122, 2147483647;
	st.global.u32 	[%rd158], %r122;
	add.s64 	%rd159, %rd6, %rd157;
	st.global.u32 	[%rd159], %r122;
	add.s64 	%rd160, %rd7, %rd157;
	st.global.u32 	[%rd160], %r122;
	bra.uni 	$L__BB6_61;
$L__BB6_27:
	add.s32 	%r71, %r62, %r68;
	add.s32 	%r139, %r71, -1;
	setp.lt.s32 	%p10, %r139, 1;
	@%p10 bra 	$L__BB6_39;
	add.s32 	%r74, %r62, %r68;
	add.s32 	%r75, %r74, -2;
	and.b32  	%r14, %r139, 7;
	setp.lt.u32 	%p11, %r75, 7;
	mov.b32 	%r133, 0;
	@%p11 bra 	$L__BB6_31;
	and.b32  	%r133, %r139, 2147483640;
	neg.s32 	%r131, %r133;
	add.s64 	%rd69, %rd67, 16;
	add.s64 	%rd188, %rd1, %rd69;
	add.s64 	%rd187, %rd2, %rd69;
	add.s64 	%rd186, %rd3, %rd69;
$L__BB6_30:
	.pragma "nounroll";
	mov.b32 	%r76, 2147483647;
	st.global.u32 	[%rd188+-16], %r76;
	st.global.u32 	[%rd187+-16], %r76;
	st.global.u32 	[%rd186+-16], %r76;
	st.global.u32 	[%rd188+-12], %r76;
	st.global.u32 	[%rd187+-12], %r76;
	st.global.u32 	[%rd186+-12], %r76;
	st.global.u32 	[%rd188+-8], %r76;
	st.global.u32 	[%rd187+-8], %r76;
	st.global.u32 	[%rd186+-8], %r76;
	st.global.u32 	[%rd188+-4], %r76;
	st.global.u32 	[%rd187+-4], %r76;
	st.global.u32 	[%rd186+-4], %r76;
	st.global.u32 	[%rd188], %r76;
	st.global.u32 	[%rd187], %r76;
	st.global.u32 	[%rd186], %r76;
	st.global.u32 	[%rd188+4], %r76;
	st.global.u32 	[%rd187+4], %r76;
	st.global.u32 	[%rd186+4], %r76;
	st.global.u32 	[%rd188+8], %r76;
	st.global.u32 	[%rd187+8], %r76;
	st.global.u32 	[%rd186+8], %r76;
	st.global.u32 	[%rd188+12], %r76;
	st.global.u32 	[%rd187+12], %r76;
	st.global.u32 	[%rd186+12], %r76;
	add.s32 	%r131, %r131, 8;
	add.s64 	%rd188, %rd188, 32;
	add.s64 	%rd187, %rd187, 32;
	add.s64 	%rd186, %rd186, 32;
	setp.ne.s32 	%p12, %r131, 0;
	@%p12 bra 	$L__BB6_30;
$L__BB6_31:
	setp.eq.s32 	%p13, %r14, 0;
	@%p13 bra 	$L__BB6_39;
	and.b32  	%r20, %r139, 3;
	setp.lt.u32 	%p14, %r14, 4;
	@%p14 bra 	$L__BB6_34;
	mul.wide.u32 	%rd70, %r133, 4;
	add.s64 	%rd71, %rd5, %rd70;
	mov.b32 	%r77, 2147483647;
	st.global.u32 	[%rd71], %r77;
	add.s64 	%rd72, %rd6, %rd70;
	st.global.u32 	[%rd72], %r77;
	add.s64 	%rd73, %rd7, %rd70;
	st.global.u32 	[%rd73], %r77;
	st.global.u32 	[%rd71+4], %r77;
	st.global.u32 	[%rd72+4], %r77;
	st.global.u32 	[%rd73+4], %r77;
	st.global.u32 	[%rd71+8], %r77;
	st.global.u32 	[%rd72+8], %r77;
	st.global.u32 	[%rd73+8], %r77;
	st.global.u32 	[%rd71+12], %r77;
	st.global.u32 	[%rd72+12], %r77;
	st.global.u32 	[%rd73+12], %r77;
	add.s32 	%r133, %r133, 4;
$L__BB6_34:
	setp.eq.s32 	%p15, %r20, 0;
	@%p15 bra 	$L__BB6_39;
	setp.eq.s32 	%p16, %r20, 1;
	@%p16 bra 	$L__BB6_37;
	mul.wide.u32 	%rd74, %r133, 4;
	add.s64 	%rd75, %rd5, %rd74;
	mov.b32 	%r78, 2147483647;
	st.global.u32 	[%rd75], %r78;
	add.s64 	%rd76, %rd6, %rd74;
	st.global.u32 	[%rd76], %r78;
	add.s64 	%rd77, %rd7, %rd74;
	st.global.u32 	[%rd77], %r78;
	st.global.u32 	[%rd75+4], %r78;
	st.global.u32 	[%rd76+4], %r78;
	st.global.u32 	[%rd77+4], %r78;
	add.s32 	%r133, %r133, 2;
$L__BB6_37:
	and.b32  	%r79, %r139, 1;
	setp.eq.b32 	%p17, %r79, 1;
	not.pred 	%p18, %p17;
	@%p18 bra 	$L__BB6_39;
	mul.wide.u32 	%rd78, %r133, 4;
	add.s64 	%rd79, %rd5, %rd78;
	mov.b32 	%r80, 2147483647;
	st.global.u32 	[%rd79], %r80;
	add.s64 	%rd80, %rd6, %rd78;
	st.global.u32 	[%rd80], %r80;
	add.s64 	%rd81, %rd7, %rd78;
	st.global.u32 	[%rd81], %r80;
$L__BB6_39:
	clz.b32 	%r82, %r68;
	xor.b32  	%r25, %r82, 31;
	cvt.u64.u32 	%rd82, %r25;
	cvt.s64.s32 	%rd83, %r61;
	mul.lo.s64 	%rd35, %rd82, %rd83;
	setp.ge.s32 	%p19, %r139, %r61;
	@%p19 bra 	$L__BB6_61;
	ld.param.u64 	%rd178, [donchian_batch_from_rmq_f32_param_6];
	add.s64 	%rd36, %rd178, %rd35;
	mov.b32 	%r84, -1;
	shl.b32 	%r26, %r84, %r25;
	sub.s32 	%r85, %r61, %r71;
	add.s32 	%r86, %r85, 1;
	and.b32  	%r28, %r86, 3;
	setp.eq.s32 	%p20, %r28, 0;
	@%p20 bra 	$L__BB6_46;
	ld.param.u64 	%rd175, [donchian_batch_from_rmq_f32_param_5];
	add.s64 	%rd39, %rd2, %rd67;
	shl.b64 	%rd85, %rd35, 2;
	shl.b64 	%rd86, %rd4, 2;
	sub.s64 	%rd87, %rd85, %rd86;
	add.s64 	%rd88, %rd87, 4;
	add.s64 	%rd40, %rd58, %rd88;
	add.s64 	%rd41, %rd175, %rd88;
	add.s32 	%r88, %r68, %r26;
	add.s32 	%r136, %r88, %r62;
	neg.s32 	%r135, %r28;
	mov.u32 	%r137, %r71;
	mov.u32 	%r138, %r139;
$L__BB6_42:
	.pragma "nounroll";
	mov.u32 	%r139, %r137;
	ld.param.u64 	%rd179, [donchian_batch_from_rmq_f32_param_6];
	cvt.s64.s32 	%rd91, %r138;
	mul.wide.s32 	%rd42, %r138, 4;
	add.s64 	%rd43, %rd7, %rd42;
	add.s64 	%rd44, %rd39, %rd42;
	sub.s64 	%rd92, %rd35, %rd4;
	add.s64 	%rd93, %rd92, %rd179;
	add.s64 	%rd94, %rd93, %rd91;
	add.s64 	%rd89, %rd94, 1;
	cvt.s64.s32 	%rd95, %r136;
	add.s64 	%rd90, %rd36, %rd95;
	// begin inline asm
	ld.global.nc.u8 %r89, [%rd89];
	// end inline asm
	// begin inline asm
	ld.global.nc.u8 %r90, [%rd90];
	// end inline asm
	or.b32  	%r91, %r90, %r89;
	and.b32  	%r92, %r91, 255;
	setp.eq.s32 	%p21, %r92, 0;
	@%p21 bra 	$L__BB6_44;
	add.s64 	%rd97, %rd5, %rd42;
	mov.b32 	%r93, 2147483647;
	st.global.u32 	[%rd97], %r93;
	st.global.u32 	[%rd44], %r93;
	st.global.u32 	[%rd43], %r93;
	bra.uni 	$L__BB6_45;
$L__BB6_44:
	ld.param.u64 	%rd176, [donchian_batch_from_rmq_f32_param_5];
	add.s64 	%rd98, %rd40, %rd42;
	// begin inline asm
	ld.global.nc.f32 %f1, [%rd98];
	// end inline asm
	mul.wide.s32 	%rd102, %r136, 4;
	shl.b64 	%rd103, %rd35, 2;
	add.s64 	%rd104, %rd58, %rd103;
	add.s64 	%rd99, %rd104, %rd102;
	// begin inline asm
	ld.global.nc.f32 %f2, [%rd99];
	// end inline asm
	max.f32 	%f5, %f1, %f2;
	add.s64 	%rd100, %rd41, %rd42;
	// begin inline asm
	ld.global.nc.f32 %f3, [%rd100];
	// end inline asm
	add.s64 	%rd105, %rd176, %rd103;
	add.s64 	%rd101, %rd105, %rd102;
	// begin inline asm
	ld.global.nc.f32 %f4, [%rd101];
	// end inline asm
	min.f32 	%f6, %f3, %f4;
	add.s64 	%rd106, %rd5, %rd42;
	st.global.f32 	[%rd106], %f5;
	add.s64 	%rd107, %rd7, %rd42;
	st.global.f32 	[%rd107], %f6;
	add.f32 	%f7, %f5, %f6;
	mul.f32 	%f8, %f7, 0f3F000000;
	st.global.f32 	[%rd44], %f8;
$L__BB6_45:
	add.s32 	%r137, %r139, 1;
	add.s32 	%r136, %r136, 1;
	add.s32 	%r135, %r135, 1;
	setp.ne.s32 	%p22, %r135, 0;
	add.s32 	%r138, %r138, 1;
	@%p22 bra 	$L__BB6_42;
$L__BB6_46:
	sub.s32 	%r94, %r61, %r71;
	setp.lt.u32 	%p23, %r94, 3;
	@%p23 bra 	$L__BB6_61;
	ld.param.u64 	%rd177, [donchian_batch_from_rmq_f32_param_5];
	shl.b64 	%rd109, %rd35, 2;
	add.s64 	%rd45, %rd58, %rd109;
	add.s64 	%rd46, %rd177, %rd109;
	sub.s32 	%r142, %r139, %r61;
	add.s32 	%r141, %r139, 1;
	add.s32 	%r140, %r139, %r26;
$L__BB6_48:
	add.s32 	%r97, %r141, -1;
	add.s32 	%r98, %r140, 1;
	cvt.s64.s32 	%rd47, %r97;
	sub.s64 	%rd112, %rd47, %rd4;
	add.s64 	%rd48, %rd36, %rd112;
	add.s64 	%rd110, %rd48, 1;
	// begin inline asm
	ld.global.nc.u8 %r95, [%rd110];
	// end inline asm
	cvt.s64.s32 	%rd113, %r98;
	add.s64 	%rd111, %rd36, %rd113;
	// begin inline asm
	ld.global.nc.u8 %r96, [%rd111];
	// end inline asm
	or.b32  	%r99, %r96, %r95;
	and.b32  	%r100, %r99, 255;
	setp.eq.s32 	%p24, %r100, 0;
	shl.b64 	%rd114, %rd112, 2;
	add.s64 	%rd50, %rd45, %rd114;
	add.s64 	%rd51, %rd46, %rd114;
	mul.wide.s32 	%rd115, %r98, 4;
	add.s64 	%rd52, %rd45, %rd115;
	add.s64 	%rd53, %rd46, %rd115;
	@%p24 bra 	$L__BB6_50;
	shl.b64 	%rd116, %rd47, 2;
	add.s64 	%rd117, %rd5, %rd116;
	mov.b32 	%r101, 2147483647;
	st.global.u32 	[%rd117], %r101;
	add.s64 	%rd118, %rd6, %rd116;
	st.global.u32 	[%rd118], %r101;
	add.s64 	%rd119, %rd7, %rd116;
	st.global.u32 	[%rd119], %r101;
	bra.uni 	$L__BB6_51;
$L__BB6_50:
	add.s64 	%rd120, %rd50, 4;
	// begin inline asm
	ld.global.nc.f32 %f9, [%rd120];
	// end inline asm
	// begin inline asm
	ld.global.nc.f32 %f10, [%rd52];
	// end inline asm
	max.f32 	%f13, %f9, %f10;
	add.s64 	%rd122, %rd51, 4;
	// begin inline asm
	ld.global.nc.f32 %f11, [%rd122];
	// end inline asm
	// begin inline asm
	ld.global.nc.f32 %f12, [%rd53];
	// end inline asm
	min.f32 	%f14, %f11, %f12;
	shl.b64 	%rd124, %rd47, 2;
	add.s64 	%rd125, %rd5, %rd124;
	st.global.f32 	[%rd125], %f13;
	add.s64 	%rd126, %rd7, %rd124;
	st.global.f32 	[%rd126], %f14;
	add.f32 	%f15, %f13, %f14;
	mul.f32 	%f16, %f15, 0f3F000000;
	add.s64 	%rd127, %rd6, %rd124;
	st.global.f32 	[%rd127], %f16;
$L__BB6_51:
	add.s64 	%rd128, %rd48, 2;
	// begin inline asm
	ld.global.nc.u8 %r102, [%rd128];
	// end inline asm
	add.s64 	%rd129, %rd111, 1;
	// begin inline asm
	ld.global.nc.u8 %r103, [%rd129];
	// end inline asm
	or.b32  	%r104, %r103, %r102;
	and.b32  	%r105, %r104, 255;
	setp.eq.s32 	%p25, %r105, 0;
	shl.b64 	%rd130, %rd47, 2;
	add.s64 	%rd54, %rd5, %rd130;
	add.s64 	%rd55, %rd7, %rd130;
	add.s64 	%rd56, %rd6, %rd130;
	@%p25 bra 	$L__BB6_53;
	mov.b32 	%r106, 2147483647;
	st.global.u32 	[%rd54+4], %r106;
	st.global.u32 	[%rd56+4], %r106;
	st.global.u32 	[%rd55+4], %r106;
	bra.uni 	$L__BB6_54;
$L__BB6_53:
	add.s64 	%rd131, %rd50, 8;
	// begin inline asm
	ld.global.nc.f32 %f17, [%rd131];
	// end inline asm
	add.s64 	%rd132, %rd52, 4;
	// begin inline asm
	ld.global.nc.f32 %f18, [%rd132];
	// end inline asm
	max.f32 	%f21, %f17, %f18;
	add.s64 	%rd133, %rd51, 8;
	// begin inline asm
	ld.global.nc.f32 %f19, [%rd133];
	// end inline asm
	add.s64 	%rd134, %rd53, 4;
	// begin inline asm
	ld.global.nc.f32 %f20, [%rd134];
	// end inline asm
	min.f32 	%f22, %f19, %f20;
	st.global.f32 	[%rd54+4], %f21;
	st.global.f32 	[%rd55+4], %f22;
	add.f32 	%f23, %f21, %f22;
	mul.f32 	%f24, %f23, 0f3F000000;
	st.global.f32 	[%rd56+4], %f24;
$L__BB6_54:
	add.s64 	%rd135, %rd48, 3;
	// begin inline asm
	ld.global.nc.u8 %r107, [%rd135];
	// end inline asm
	add.s64 	%rd136, %rd111, 2;
	// begin inline asm
	ld.global.nc.u8 %r108, [%rd136];
	// end inline asm
	or.b32  	%r109, %r108, %r107;
	and.b32  	%r110, %r109, 255;
	setp.eq.s32 	%p26, %r110, 0;
	@%p26 bra 	$L__BB6_56;
	mov.b32 	%r111, 2147483647;
	st.global.u32 	[%rd54+8], %r111;
	st.global.u32 	[%rd56+8], %r111;
	st.global.u32 	[%rd55+8], %r111;
	bra.uni 	$L__BB6_57;
$L__BB6_56:
	add.s64 	%rd137, %rd50, 12;
	// begin inline asm
	ld.global.nc.f32 %f25, [%rd137];
	// end inline asm
	add.s64 	%rd138, %rd52, 8;
	// begin inline asm
	ld.global.nc.f32 %f26, [%rd138];
	// end inline asm
	max.f32 	%f29, %f25, %f26;
	add.s64 	%rd139, %rd51, 12;
	// begin inline asm
	ld.global.nc.f32 %f27, [%rd139];
	// end inline asm
	add.s64 	%rd140, %rd53, 8;
	// begin inline asm
	ld.global.nc.f32 %f28, [%rd140];
	// end inline asm
	min.f32 	%f30, %f27, %f28;
	st.global.f32 	[%rd54+8], %f29;
	st.global.f32 	[%rd55+8], %f30;
	add.f32 	%f31, %f29, %f30;
	mul.f32 	%f32, %f31, 0f3F000000;
	st.global.f32 	[%rd56+8], %f32;
$L__BB6_57:
	add.s64 	%rd141, %rd48, 4;
	// begin inline asm
	ld.global.nc.u8 %r112, [%rd141];
	// end inline asm
	add.s64 	%rd142, %rd111, 3;
	// begin inline asm
	ld.global.nc.u8 %r113, [%rd142];
	// end inline asm
	or.b32  	%r114, %r113, %r112;
	and.b32  	%r115, %r114, 255;
	setp.eq.s32 	%p27, %r115, 0;
	@%p27 bra 	$L__BB6_59;
	mov.b32 	%r116, 2147483647;
	st.global.u32 	[%rd54+12], %r116;
	st.global.u32 	[%rd56+12], %r116;
	st.global.u32 	[%rd55+12], %r116;
	bra.uni 	$L__BB6_60;
$L__BB6_59:
	add.s64 	%rd143, %rd50, 16;
	// begin inline asm
	ld.global.nc.f32 %f33, [%rd143];
	// end inline asm
	add.s64 	%rd144, %rd52, 12;
	// begin inline asm
	ld.global.nc.f32 %f34, [%rd144];
	// end inline asm
	max.f32 	%f37, %f33, %f34;
	add.s64 	%rd145, %rd51, 16;
	// begin inline asm
	ld.global.nc.f32 %f35, [%rd145];
	// end inline asm
	add.s64 	%rd146, %rd53, 12;
	// begin inline asm
	ld.global.nc.f32 %f36, [%rd146];
	// end inline asm
	min.f32 	%f38, %f35, %f36;
	st.global.f32 	[%rd54+12], %f37;
	st.global.f32 	[%rd55+12], %f38;
	add.f32 	%f39, %f37, %f38;
	mul.f32 	%f40, %f39, 0f3F000000;
	st.global.f32 	[%rd56+12], %f40;
$L__BB6_60:
	add.s32 	%r142, %r142, 4;
	add.s32 	%r141, %r141, 4;
	add.s32 	%r140, %r140, 4;
	setp.eq.s32 	%p28, %r142, 0;
	@%p28 bra 	$L__BB6_61;
	bra.uni 	$L__BB6_48;
$L__BB6_61:
	ret;

}
	// .globl	donchian_many_series_one_param_f32
.visible .entry donchian_many_series_one_param_f32(
	.param .u64 .ptr .align 1 donchian_many_series_one_param_f32_param_0,
	.param .u64 .ptr .align 1 donchian_many_series_one_param_f32_param_1,
	.param .u64 .ptr .align 1 donchian_many_series_one_param_f32_param_2,
	.param .u32 donchian_many_series_one_param_f32_param_3,
	.param .u32 donchian_many_series_one_param_f32_param_4,
	.param .u32 donchian_many_series_one_param_f32_param_5,
	.param .u64 .ptr .align 1 donchian_many_series_one_param_f32_param_6,
	.param .u64 .ptr .align 1 donchian_many_series_one_param_f32_param_7,
	.param .u64 .ptr .align 1 donchian_many_series_one_param_f32_param_8
)
{
	.reg .pred 	%p<56>;
	.reg .b32 	%r<141>;
	.reg .b32 	%f<51>;
	.reg .b64 	%rd<178>;

	ld.param.u64 	%rd17, [donchian_many_series_one_param_f32_param_0];
	ld.param.u64 	%rd18, [donchian_many_series_one_param_f32_param_1];
	ld.param.u64 	%rd16, [donchian_many_series_one_param_f32_param_2];
	ld.param.u32 	%r73, [donchian_many_series_one_param_f32_param_3];
	ld.param.u32 	%r74, [donchian_many_series_one_param_f32_param_4];
	ld.param.u32 	%r75, [donchian_many_series_one_param_f32_param_5];
	ld.param.u64 	%rd19, [donchian_many_series_one_param_f32_param_6];
	ld.param.u64 	%rd20, [donchian_many_series_one_param_f32_param_7];
	ld.param.u64 	%rd21, [donchian_many_series_one_param_f32_param_8];
	cvta.to.global.u64 	%rd1, %rd20;
	cvta.to.global.u64 	%rd2, %rd21;
	cvta.to.global.u64 	%rd3, %rd19;
	cvta.to.global.u64 	%rd4, %rd18;
	cvta.to.global.u64 	%rd5, %rd17;
	mov.u32 	%r76, %ctaid.x;
	mov.u32 	%r77, %ntid.x;
	mov.u32 	%r78, %tid.x;
	mad.lo.s32 	%r138, %r76, %r77, %r78;
	setp.ge.s32 	%p1, %r138, %r73;
	@%p1 bra 	$L__BB7_57;
	setp.eq.s64 	%p2, %rd16, 0;
	mov.b32 	%r113, 0;
	@%p2 bra 	$L__BB7_3;
	cvta.to.global.u64 	%rd22, %rd16;
	mul.wide.s32 	%rd23, %r138, 4;
	add.s64 	%rd24, %rd22, %rd23;
	ld.global.nc.u32 	%r113, [%rd24];
$L__BB7_3:
	max.s32 	%r4, %r113, 0;
	setp.gt.s32 	%p3, %r74, %r4;
	setp.gt.s32 	%p4, %r75, 0;
	and.pred  	%p5, %p4, %p3;
	setp.le.s32 	%p6, %r75, %r74;
	and.pred  	%p7, %p6, %p5;
	sub.s32 	%r5, %r74, %r4;
	setp.ge.s32 	%p8, %r5, %r75;
	and.pred  	%p9, %p7, %p8;
	@%p9 bra 	$L__BB7_16;
	setp.lt.s32 	%p47, %r74, 1;
	@%p47 bra 	$L__BB7_57;
	and.b32  	%r6, %r74, 7;
	setp.lt.u32 	%p48, %r74, 8;
	@%p48 bra 	$L__BB7_8;
	shl.b32 	%r7, %r73, 3;
	and.b32  	%r105, %r74, 2147483640;
	neg.s32 	%r114, %r105;
	mul.wide.s32 	%rd130, %r73, 4;
$L__BB7_7:
	.pragma "nounroll";
	mul.wide.s32 	%rd126, %r138, 4;
	add.s64 	%rd127, %rd3, %rd126;
	mov.b32 	%r106, 2147483647;
	st.global.u32 	[%rd127], %r106;
	add.s64 	%rd128, %rd1, %rd126;
	st.global.u32 	[%rd128], %r106;
	add.s64 	%rd129, %rd2, %rd126;
	st.global.u32 	[%rd129], %r106;
	add.s64 	%rd131, %rd127, %rd130;
	st.global.u32 	[%rd131], %r106;
	add.s64 	%rd132, %rd128, %rd130;
	st.global.u32 	[%rd132], %r106;
	add.s64 	%rd133, %rd129, %rd130;
	st.global.u32 	[%rd133], %r106;
	add.s64 	%rd134, %rd131, %rd130;
	st.global.u32 	[%rd134], %r106;
	add.s64 	%rd135, %rd132, %rd130;
	st.global.u32 	[%rd135], %r106;
	add.s64 	%rd136, %rd133, %rd130;
	st.global.u32 	[%rd136], %r106;
	add.s64 	%rd137, %rd134, %rd130;
	st.global.u32 	[%rd137], %r106;
	add.s64 	%rd138, %rd135, %rd130;
	st.global.u32 	[%rd138], %r106;
	add.s64 	%rd139, %rd136, %rd130;
	st.global.u32 	[%rd139], %r106;
	add.s64 	%rd140, %rd137, %rd130;
	st.global.u32 	[%rd140], %r106;
	add.s64 	%rd141, %rd138, %rd130;
	st.global.u32 	[%rd141], %r106;
	add.s64 	%rd142, %rd139, %rd130;
	st.global.u32 	[%rd142], %r106;
	add.s64 	%rd143, %rd140, %rd130;
	st.global.u32 	[%rd143], %r106;
	add.s64 	%rd144, %rd141, %rd130;
	st.global.u32 	[%rd144], %r106;
	add.s64 	%rd145, %rd142, %rd130;
	st.global.u32 	[%rd145], %r106;
	add.s64 	%rd146, %rd143, %rd130;
	st.global.u32 	[%rd146], %r106;
	add.s64 	%rd147, %rd144, %rd130;
	st.global.u32 	[%rd147], %r106;
	add.s64 	%rd148, %rd145, %rd130;
	st.global.u32 	[%rd148], %r106;
	add.s64 	%rd149, %rd146, %rd130;
	st.global.u32 	[%rd149], %r106;
	add.s64 	%rd150, %rd147, %rd130;
	st.global.u32 	[%rd150], %r106;
	add.s64 	%rd151, %rd148, %rd130;
	st.global.u32 	[%rd151], %r106;
	add.s32 	%r138, %r138, %r7;
	add.s32 	%r114, %r114, 8;
	setp.eq.s32 	%p49, %r114, 0;
	@%p49 bra 	$L__BB7_8;
	bra.uni 	$L__BB7_7;
$L__BB7_8:
	setp.eq.s32 	%p50, %r6, 0;
	@%p50 bra 	$L__BB7_57;
	and.b32  	%r68, %r74, 3;
	setp.lt.u32 	%p51, %r6, 4;
	@%p51 bra 	$L__BB7_11;
	mul.wide.s32 	%rd152, %r138, 4;
	add.s64 	%rd153, %rd3, %rd152;
	mov.b32 	%r107, 2147483647;
	st.global.u32 	[%rd153], %r107;
	add.s64 	%rd154, %rd1, %rd152;
	st.global.u32 	[%rd154], %r107;
	add.s64 	%rd155, %rd2, %rd152;
	st.global.u32 	[%rd155], %r107;
	mul.wide.s32 	%rd156, %r73, 4;
	add.s64 	%rd157, %rd153, %rd156;
	st.global.u32 	[%rd157], %r107;
	add.s64 	%rd158, %rd154, %rd156;
	st.global.u32 	[%rd158], %r107;
	add.s64 	%rd159, %rd155, %rd156;
	st.global.u32 	[%rd159], %r107;
	add.s64 	%rd160, %rd157, %rd156;
	st.global.u32 	[%rd160], %r107;
	add.s64 	%rd161, %rd158, %rd156;
	st.global.u32 	[%rd161], %r107;
	add.s64 	%rd162, %rd159, %rd156;
	st.global.u32 	[%rd162], %r107;
	add.s64 	%rd163, %rd160, %rd156;
	st.global.u32 	[%rd163], %r107;
	add.s64 	%rd164, %rd161, %rd156;
	st.global.u32 	[%rd164], %r107;
	add.s64 	%rd165, %rd162, %rd156;
	st.global.u32 	[%rd165], %r107;
	shl.b32 	%r108, %r73, 2;
	add.s32 	%r138, %r108, %r138;
$L__BB7_11:
	setp.eq.s32 	%p52, %r68, 0;
	@%p52 bra 	$L__BB7_57;
	setp.eq.s32 	%p53, %r68, 1;
	@%p53 bra 	$L__BB7_14;
	mul.wide.s32 	%rd166, %r138, 4;
	add.s64 	%rd167, %rd3, %rd166;
	mov.b32 	%r109, 2147483647;
	st.global.u32 	[%rd167], %r109;
	add.s64 	%rd168, %rd1, %rd166;
	st.global.u32 	[%rd168], %r109;
	add.s64 	%rd169, %rd2, %rd166;
	st.global.u32 	[%rd169], %r109;
	mul.wide.s32 	%rd170, %r73, 4;
	add.s64 	%rd171, %rd167, %rd170;
	st.global.u32 	[%rd171], %r109;
	add.s64 	%rd172, %rd168, %rd170;
	st.global.u32 	[%rd172], %r109;
	add.s64 	%rd173, %rd169, %rd170;
	st.global.u32 	[%rd173], %r109;
	shl.b32 	%r110, %r73, 1;
	add.s32 	%r138, %r138, %r110;
$L__BB7_14:
	and.b32  	%r111, %r74, 1;
	setp.eq.b32 	%p54, %r111, 1;
	not.pred 	%p55, %p54;
	@%p55 bra 	$L__BB7_57;
	mul.wide.s32 	%rd174, %r138, 4;
	add.s64 	%rd175, %rd3, %rd174;
	mov.b32 	%r112, 2147483647;
	st.global.u32 	[%rd175], %r112;
	add.s64 	%rd176, %rd1, %rd174;
	st.global.u32 	[%rd176], %r112;
	add.s64 	%rd177, %rd2, %rd174;
	st.global.u32 	[%rd177], %r112;
	bra.uni 	$L__BB7_57;
$L__BB7_16:
	add.s32 	%r80, %r75, %r4;
	add.s32 	%r125, %r80, -1;
	setp.lt.s32 	%p10, %r125, 1;
	mov.u32 	%r124, %r138;
	@%p10 bra 	$L__BB7_28;
	add.s32 	%r83, %r80, -2;
	and.b32  	%r14, %r125, 7;
	setp.lt.u32 	%p11, %r83, 7;
	mov.u32 	%r124, %r138;
	@%p11 bra 	$L__BB7_20;
	shl.b32 	%r15, %r73, 3;
	and.b32  	%r84, %r125, 2147483640;
	neg.s32 	%r116, %r84;
	mul.wide.s32 	%rd29, %r73, 4;
	mov.u32 	%r124, %r138;
$L__BB7_19:
	.pragma "nounroll";
	mul.wide.s32 	%rd25, %r124, 4;
	add.s64 	%rd26, %rd3, %rd25;
	mov.b32 	%r85, 2147483647;
	st.global.u32 	[%rd26], %r85;
	add.s64 	%rd27, %rd1, %rd25;
	st.global.u32 	[%rd27], %r85;
	add.s64 	%rd28, %rd2, %rd25;
	st.global.u32 	[%rd28], %r85;
	add.s64 	%rd30, %rd26, %rd29;
	st.global.u32 	[%rd30], %r85;
	add.s64 	%rd31, %rd27, %rd29;
	st.global.u32 	[%rd31], %r85;
	add.s64 	%rd32, %rd28, %rd29;
	st.global.u32 	[%rd32], %r85;
	add.s64 	%rd33, %rd30, %rd29;
	st.global.u32 	[%rd33], %r85;
	add.s64 	%rd34, %rd31, %rd29;
	st.global.u32 	[%rd34], %r85;
	add.s64 	%rd35, %rd32, %rd29;
	st.global.u32 	[%rd35], %r85;
	add.s64 	%rd36, %rd33, %rd29;
	st.global.u32 	[%rd36], %r85;
	add.s64 	%rd37, %rd34, %rd29;
	st.global.u32 	[%rd37], %r85;
	add.s64 	%rd38, %rd35, %rd29;
	st.global.u32 	[%rd38], %r85;
	add.s64 	%rd39, %rd36, %rd29;
	st.global.u32 	[%rd39], %r85;
	add.s64 	%rd40, %rd37, %rd29;
	st.global.u32 	[%rd40], %r85;
	add.s64 	%rd41, %rd38, %rd29;
	st.global.u32 	[%rd41], %r85;
	add.s64 	%rd42, %rd39, %rd29;
	st.global.u32 	[%rd42], %r85;
	add.s64 	%rd43, %rd40, %rd29;
	st.global.u32 	[%rd43], %r85;
	add.s64 	%rd44, %rd41, %rd29;
	st.global.u32 	[%rd44], %r85;
	add.s64 	%rd45, %rd42, %rd29;
	st.global.u32 	[%rd45], %r85;
	add.s64 	%rd46, %rd43, %rd29;
	st.global.u32 	[%rd46], %r85;
	add.s64 	%rd47, %rd44, %rd29;
	st.global.u32 	[%rd47], %r85;
	add.s64 	%rd48, %rd45, %rd29;
	st.global.u32 	[%rd48], %r85;
	add.s64 	%rd49, %rd46, %rd29;
	st.global.u32 	[%rd49], %r85;
	add.s64 	%rd50, %rd47, %rd29;
	st.global.u32 	[%rd50], %r85;
	add.s32 	%r124, %r124, %r15;
	add.s32 	%r116, %r116, 8;
	setp.ne.s32 	%p12, %r116, 0;
	@%p12 bra 	$L__BB7_19;
$L__BB7_20:
	setp.eq.s32 	%p13, %r14, 0;
	@%p13 bra 	$L__BB7_28;
	and.b32  	%r23, %r125, 3;
	setp.lt.u32 	%p14, %r14, 4;
	@%p14 bra 	$L__BB7_23;
	mul.wide.s32 	%rd51, %r124, 4;
	add.s64 	%rd52, %rd3, %rd51;
	mov.b32 	%r87, 2147483647;
	st.global.u32 	[%rd52], %r87;
	add.s64 	%rd53, %rd1, %rd51;
	st.global.u32 	[%rd53], %r87;
	add.s64 	%rd54, %rd2, %rd51;
	st.global.u32 	[%rd54], %r87;
	mul.wide.s32 	%rd55, %r73, 4;
	add.s64 	%rd56, %rd52, %rd55;
	st.global.u32 	[%rd56], %r87;
	add.s64 	%rd57, %rd53, %rd55;
	st.global.u32 	[%rd57], %r87;
	add.s64 	%rd58, %rd54, %rd55;
	st.global.u32 	[%rd58], %r87;
	add.s64 	%rd59, %rd56, %rd55;
	st.global.u32 	[%rd59], %r87;
	add.s64 	%rd60, %rd57, %rd55;
	st.global.u32 	[%rd60], %r87;
	add.s64 	%rd61, %rd58, %rd55;
	st.global.u32 	[%rd61], %r87;
	add.s64 	%rd62, %rd59, %rd55;
	st.global.u32 	[%rd62], %r87;
	add.s64 	%rd63, %rd60, %rd55;
	st.global.u32 	[%rd63], %r87;
	add.s64 	%rd64, %rd61, %rd55;
	st.global.u32 	[%rd64], %r87;
	shl.b32 	%r88, %r73, 2;
	add.s32 	%r124, %r88, %r124;
$L__BB7_23:
	setp.eq.s32 	%p15, %r23, 0;
	@%p15 bra 	$L__BB7_28;
	setp.eq.s32 	%p16, %r23, 1;
	@%p16 bra 	$L__BB7_26;
	mul.wide.s32 	%rd65, %r124, 4;
	add.s64 	%rd66, %rd3, %rd65;
	mov.b32 	%r90, 2147483647;
	st.global.u32 	[%rd66], %r90;
	add.s64 	%rd67, %rd1, %rd65;
	st.global.u32 	[%rd67], %r90;
	add.s64 	%rd68, %rd2, %rd65;
	st.global.u32 	[%rd68], %r90;
	mul.wide.s32 	%rd69, %r73, 4;
	add.s64 	%rd70, %rd66, %rd69;
	st.global.u32 	[%rd70], %r90;
	add.s64 	%rd71, %rd67, %rd69;
	st.global.u32 	[%rd71], %r90;
	add.s64 	%rd72, %rd68, %rd69;
	st.global.u32 	[%rd72], %r90;
	shl.b32 	%r91, %r73, 1;
	add.s32 	%r124, %r124, %r91;
$L__BB7_26:
	and.b32  	%r92, %r125, 1;
	setp.eq.b32 	%p17, %r92, 1;
	not.pred 	%p18, %p17;
	@%p18 bra 	$L__BB7_28;
	mul.wide.s32 	%rd73, %r124, 4;
	add.s64 	%rd74, %rd3, %rd73;
	mov.b32 	%r93, 2147483647;
	st.global.u32 	[%rd74], %r93;
	add.s64 	%rd75, %rd1, %rd73;
	st.global.u32 	[%rd75], %r93;
	add.s64 	%rd76, %rd2, %rd73;
	st.global.u32 	[%rd76], %r93;
	add.s32 	%r124, %r124, %r73;
$L__BB7_28:
	setp.eq.s32 	%p19, %r75, 1;
	@%p19 bra 	$L__BB7_36;
	setp.ge.s32 	%p20, %r125, %r74;
	@%p20 bra 	$L__BB7_57;
$L__BB7_30:
	add.s32 	%r125, %r125, 1;
	sub.s32 	%r95, %r125, %r75;
	mad.lo.s32 	%r128, %r95, %r73, %r138;
	mov.f32 	%f50, 0fFF800000;
	mov.f32 	%f49, 0f7F800000;
	mov.b32 	%r127, 0;
$L__BB7_31:
	mul.wide.s32 	%rd77, %r128, 4;
	add.s64 	%rd78, %rd5, %rd77;
	ld.global.nc.f32 	%f3, [%rd78];
	add.s64 	%rd79, %rd4, %rd77;
	ld.global.nc.f32 	%f4, [%rd79];
	abs.f32 	%f19, %f3;
	setp.num.f32 	%p21, %f19, %f19;
	abs.f32 	%f20, %f4;
	setp.num.f32 	%p22, %f20, %f20;
	and.pred  	%p23, %p21, %p22;
	@%p23 bra 	$L__BB7_34;
	mul.wide.s32 	%rd80, %r124, 4;
	add.s64 	%rd81, %rd3, %rd80;
	mov.b32 	%r96, 2147483647;
	st.global.u32 	[%rd81], %r96;
	add.s64 	%rd82, %rd1, %rd80;
	st.global.u32 	[%rd82], %r96;
	add.s64 	%rd83, %rd2, %rd80;
	st.global.u32 	[%rd83], %r96;
$L__BB7_33:
	add.s32 	%r124, %r124, %r73;
	setp.eq.s32 	%p27, %r125, %r74;
	@%p27 bra 	$L__BB7_57;
	bra.uni 	$L__BB7_30;
$L__BB7_34:
	setp.gt.f32 	%p24, %f3, %f50;
	selp.f32 	%f50, %f3, %f50, %p24;
	setp.lt.f32 	%p25, %f4, %f49;
	selp.f32 	%f49, %f4, %f49, %p25;
	add.s32 	%r127, %r127, 1;
	add.s32 	%r128, %r128, %r73;
	setp.eq.s32 	%p26, %r127, %r75;
	@%p26 bra 	$L__BB7_35;
	bra.uni 	$L__BB7_31;
$L__BB7_35:
	mul.wide.s32 	%rd84, %r124, 4;
	add.s64 	%rd85, %rd3, %rd84;
	st.global.f32 	[%rd85], %f50;
	add.s64 	%rd86, %rd2, %rd84;
	st.global.f32 	[%rd86], %f49;
	add.f32 	%f22, %f50, %f49;
	mul.f32 	%f23, %f22, 0f3F000000;
	add.s64 	%rd87, %rd1, %rd84;
	st.global.f32 	[%rd87], %f23;
	bra.uni 	$L__BB7_33;
$L__BB7_36:
	and.b32  	%r41, %r5, 3;
	setp.eq.s32 	%p28, %r41, 0;
	mov.u32 	%r131, %r4;
	@%p28 bra 	$L__BB7_42;
	neg.s32 	%r129, %r41;
	add.s32 	%r131, %r4, %r41;
$L__BB7_38:
	.pragma "nounroll";
	mul.wide.s32 	%rd88, %r124, 4;
	add.s64 	%rd6, %rd1, %rd88;
	add.s64 	%rd7, %rd2, %rd88;
	add.s64 	%rd8, %rd3, %rd88;
	add.s64 	%rd89, %rd4, %rd88;
	add.s64 	%rd90, %rd5, %rd88;
	ld.global.nc.f32 	%f7, [%rd90];
	ld.global.nc.f32 	%f8, [%rd89];
	abs.f32 	%f24, %f7;
	setp.num.f32 	%p29, %f24, %f24;
	abs.f32 	%f25, %f8;
	setp.num.f32 	%p30, %f25, %f25;
	and.pred  	%p31, %p29, %p30;
	@%p31 bra 	$L__BB7_40;
	mov.b32 	%r97, 2147483647;
	st.global.u32 	[%rd8], %r97;
	st.global.u32 	[%rd6], %r97;
	st.global.u32 	[%rd7], %r97;
	bra.uni 	$L__BB7_41;
$L__BB7_40:
	st.global.f32 	[%rd8], %f7;
	st.global.f32 	[%rd7], %f8;
	add.f32 	%f27, %f7, %f8;
	mul.f32 	%f28, %f27, 0f3F000000;
	st.global.f32 	[%rd6], %f28;
$L__BB7_41:
	add.s32 	%r124, %r124, %r73;
	add.s32 	%r129, %r129, 1;
	setp.ne.s32 	%p32, %r129, 0;
	@%p32 bra 	$L__BB7_38;
$L__BB7_42:
	sub.s32 	%r98, %r4, %r74;
	setp.gt.u32 	%p33, %r98, -4;
	@%p33 bra 	$L__BB7_57;
	sub.s32 	%r136, %r131, %r74;
	shl.b32 	%r99, %r73, 1;
	add.s32 	%r135, %r124, %r99;
	shl.b32 	%r52, %r73, 2;
	mad.lo.s32 	%r134, %r73, 3, %r124;
	add.s32 	%r133, %r124, %r73;
	mul.wide.s32 	%rd11, %r73, 4;
$L__BB7_44:
	mul.wide.s32 	%rd91, %r124, 4;
	add.s64 	%rd9, %rd5, %rd91;
	ld.global.nc.f32 	%f9, [%rd9];
	add.s64 	%rd10, %rd4, %rd91;
	ld.global.nc.f32 	%f10, [%rd10];
	abs.f32 	%f29, %f9;
	setp.num.f32 	%p34, %f29, %f29;
	abs.f32 	%f30, %f10;
	setp.num.f32 	%p35, %f30, %f30;
	and.pred  	%p36, %p34, %p35;
	@%p36 bra 	$L__BB7_46;
	add.s64 	%rd93, %rd3, %rd91;
	mov.b32 	%r100, 2147483647;
	st.global.u32 	[%rd93], %r100;
	add.s64 	%rd94, %rd1, %rd91;
	st.global.u32 	[%rd94], %r100;
	add.s64 	%rd95, %rd2, %rd91;
	st.global.u32 	[%rd95], %r100;
	bra.uni 	$L__BB7_47;
$L__BB7_46:
	add.s64 	%rd97, %rd3, %rd91;
	st.global.f32 	[%rd97], %f9;
	add.s64 	%rd98, %rd2, %rd91;
	st.global.f32 	[%rd98], %f10;
	add.f32 	%f32, %f9, %f10;
	mul.f32 	%f33, %f32, 0f3F000000;
	add.s64 	%rd99, %rd1, %rd91;
	st.global.f32 	[%rd99], %f33;
$L__BB7_47:
	add.s64 	%rd12, %rd9, %rd11;
	ld.global.nc.f32 	%f11, [%rd12];
	add.s64 	%rd13, %rd10, %rd11;
	ld.global.nc.f32 	%f12, [%rd13];
	abs.f32 	%f34, %f11;
	setp.num.f32 	%p37, %f34, %f34;
	abs.f32 	%f35, %f12;
	setp.num.f32 	%p38, %f35, %f35;
	and.pred  	%p39, %p37, %p38;
	@%p39 bra 	$L__BB7_49;
	mul.wide.s32 	%rd100, %r133, 4;
	add.s64 	%rd101, %rd3, %rd100;
	mov.b32 	%r101, 2147483647;
	st.global.u32 	[%rd101], %r101;
	add.s64 	%rd102, %rd1, %rd100;
	st.global.u32 	[%rd102], %r101;
	add.s64 	%rd103, %rd2, %rd100;
	st.global.u32 	[%rd103], %r101;
	bra.uni 	$L__BB7_50;
$L__BB7_49:
	mul.wide.s32 	%rd104, %r133, 4;
	add.s64 	%rd105, %rd3, %rd104;
	st.global.f32 	[%rd105], %f11;
	add.s64 	%rd106, %rd2, %rd104;
	st.global.f32 	[%rd106], %f12;
	add.f32 	%f37, %f11, %f12;
	mul.f32 	%f38, %f37, 0f3F000000;
	add.s64 	%rd107, %rd1, %rd104;
	st.global.f32 	[%rd107], %f38;
$L__BB7_50:
	add.s32 	%r60, %r124, %r73;
	add.s64 	%rd14, %rd12, %rd11;
	ld.global.nc.f32 	%f13, [%rd14];
	add.s64 	%rd15, %rd13, %rd11;
	ld.global.nc.f32 	%f14, [%rd15];
	abs.f32 	%f39, %f13;
	setp.num.f32 	%p40, %f39, %f39;
	abs.f32 	%f40, %f14;
	setp.num.f32 	%p41, %f40, %f40;
	and.pred  	%p42, %p40, %p41;
	@%p42 bra 	$L__BB7_52;
	mul.wide.s32 	%rd108, %r135, 4;
	add.s64 	%rd109, %rd3, %rd108;
	mov.b32 	%r102, 2147483647;
	st.global.u32 	[%rd109], %r102;
	add.s64 	%rd110, %rd1, %rd108;
	st.global.u32 	[%rd110], %r102;
	add.s64 	%rd111, %rd2, %rd108;
	st.global.u32 	[%rd111], %r102;
	bra.uni 	$L__BB7_53;
$L__BB7_52:
	mul.wide.s32 	%rd112, %r135, 4;
	add.s64 	%rd113, %rd3, %rd112;
	st.global.f32 	[%rd113], %f13;
	add.s64 	%rd114, %rd2, %rd112;
	st.global.f32 	[%rd114], %f14;
	add.f32 	%f42, %f13, %f14;
	mul.f32 	%f43, %f42, 0f3F000000;
	add.s64 	%rd115, %rd1, %rd112;
	st.global.f32 	[%rd115], %f43;
$L__BB7_53:
	add.s32 	%r61, %r60, %r73;
	add.s64 	%rd116, %rd14, %rd11;
	ld.global.nc.f32 	%f15, [%rd116];
	add.s64 	%rd117, %rd15, %rd11;
	ld.global.nc.f32 	%f16, [%rd117];
	abs.f32 	%f44, %f15;
	setp.num.f32 	%p43, %f44, %f44;
	abs.f32 	%f45, %f16;
	setp.num.f32 	%p44, %f45, %f45;
	and.pred  	%p45, %p43, %p44;
	@%p45 bra 	$L__BB7_55;
	mul.wide.s32 	%rd118, %r134, 4;
	add.s64 	%rd119, %rd3, %rd118;
	mov.b32 	%r103, 2147483647;
	st.global.u32 	[%rd119], %r103;
	add.s64 	%rd120, %rd1, %rd118;
	st.global.u32 	[%rd120], %r103;
	add.s64 	%rd121, %rd2, %rd118;
	st.global.u32 	[%rd121], %r103;
	bra.uni 	$L__BB7_56;
$L__BB7_55:
	mul.wide.s32 	%rd122, %r134, 4;
	add.s64 	%rd123, %rd3, %rd122;
	st.global.f32 	[%rd123], %f15;
	add.s64 	%rd124, %rd2, %rd122;
	st.global.f32 	[%rd124], %f16;
	add.f32 	%f47, %f15, %f16;
	mul.f32 	%f48, %f47, 0f3F000000;
	add.s64 	%rd125, %rd1, %rd122;
	st.global.f32 	[%rd125], %f48;
$L__BB7_56:
	add.s32 	%r104, %r61, %r73;
	add.s32 	%r124, %r104, %r73;
	add.s32 	%r136, %r136, 4;
	add.s32 	%r135, %r135, %r52;
	add.s32 	%r134, %r134, %r52;
	add.s32 	%r133, %r133, %r52;
	setp.eq.s32 	%p46, %r136, 0;
	@%p46 bra 	$L__BB7_57;
	bra.uni 	$L__BB7_44;
$L__BB7_57:
	ret;

}


// ===== COMPILED SASS (sm_100) =====

	.target	sm_100

	.elftype	@"ET_EXEC"


//--------------------- .note.nv.tkinfo           --------------------------
	.section	.note.nv.tkinfo,"",@"SHT_NOTE"
	.sectionflags	@"SHF_NOTE_NV_TKINFO"
	.tkinfo
        /*0018*/ 	.word	0x00000002
        /*0030*/ 	.string	""
        /*0030*/ 	.string	"ptxas"
        /*0030*/ 	.string	"Cuda compilation tools, release 13.0, V13.0.88"
        /*0030*/ 	.string	"Build cuda_13.0.r13.0/compiler.36424714_0"
        /*0030*/ 	.string	"-arch sm_100 -m 64 "



//--------------------- .note.nv.cuinfo           --------------------------
	.section	.note.nv.cuinfo,"",@"SHT_NOTE"
	.sectionflags	@"SHF_NOTE_NV_CUINFO"
        /*0018*/ 	.short	0x0002
        /*001a*/ 	.short	0x0064
        /*001c*/ 	.short	0x0082
	.zero		2


//--------------------- .nv.info                  --------------------------
	.section	.nv.info,"",@"SHT_CUDA_INFO"
	.align	4


	//----- nvinfo : EIATTR_REGCOUNT
	.align		4
        /*0000*/ 	.byte	0x04, 0x2f
        /*0002*/ 	.short	(.L_1 - .L_0)
	.align		4
.L_0:
        /*0004*/ 	.word	index@(rmq_init_level0_f32)
        /*0008*/ 	.word	0x0000000a


	//----- nvinfo : EIATTR_FRAME_SIZE
	.align		4
.L_1:
        /*000c*/ 	.byte	0x04, 0x11
        /*000e*/ 	.short	(.L_3 - .L_2)
	.align		4
.L_2:
        /*0010*/ 	.word	index@(rmq_init_level0_f32)
        /*0014*/ 	.word	0x00000000


	//----- nvinfo : EIATTR_REGCOUNT
	.align		4
.L_3:
        /*0018*/ 	.byte	0x04, 0x2f
        /*001a*/ 	.short	(.L_5 - .L_4)
	.align		4
.L_4:
        /*001c*/ 	.word	index@(rmq_init_nan_mask_u8)
        /*0020*/ 	.word	0x0000000c


	//----- nvinfo : EIATTR_FRAME_SIZE
	.align		4
.L_5:
        /*0024*/ 	.byte	0x04, 0x11
        /*0026*/ 	.short	(.L_7 - .L_6)
	.align		4
.L_6:
        /*0028*/ 	.word	index@(rmq_init_nan_mask_u8)
        /*002c*/ 	.word	0x00000000


	//----- nvinfo : EIATTR_REGCOUNT
	.align		4
.L_7:
        /*0030*/ 	.byte	0x04, 0x2f
        /*0032*/ 	.short	(.L_9 - .L_8)
	.align		4
.L_8:
        /*0034*/ 	.word	index@(rmq_build_level_max_f32)
        /*0038*/ 	.word	0x0000000e


	//----- nvinfo : EIATTR_FRAME_SIZE
	.align		4
.L_9:
        /*003c*/ 	.byte	0x04, 0x11
        /*003e*/ 	.short	(.L_11 - .L_10)
	.align		4
.L_10:
        /*0040*/ 	.word	index@(rmq_build_level_max_f32)
        /*0044*/ 	.word	0x00000000


	//----- nvinfo : EIATTR_REGCOUNT
	.align		4
.L_11:
        /*0048*/ 	.byte	0x04, 0x2f
        /*004a*/ 	.short	(.L_13 - .L_12)
	.align		4
.L_12:
        /*004c*/ 	.word	index@(rmq_build_level_min_f32)
        /*0050*/ 	.word	0x0000000e


	//----- nvinfo : EIATTR_FRAME_SIZE
	.align		4
.L_13:
        /*0054*/ 	.byte	0x04, 0x11
        /*0056*/ 	.short	(.L_15 - .L_14)
	.align		4
.L_14:
        /*0058*/ 	.word	index@(rmq_build_level_min_f32)
        /*005c*/ 	.word	0x00000000


	//----- nvinfo : EIATTR_REGCOUNT
	.align		4
.L_15:
        /*0060*/ 	.byte	0x04, 0x2f
        /*0062*/ 	.short	(.L_17 - .L_16)
	.align		4
.L_16:
        /*0064*/ 	.word	index@(rmq_build_level_or_u8)
        /*0068*/ 	.word	0x0000000c


	//----- nvinfo : EIATTR_FRAME_SIZE
	.align		4
.L_17:
        /*006c*/ 	.byte	0x04, 0x11
        /*006e*/ 	.short	(.L_19 - .L_18)
	.align		4
.L_18:
        /*0070*/ 	.word	index@(rmq_build_level_or_u8)
        /*0074*/ 	.word	0x00000000


	//----- nvinfo : EIATTR_REGCOUNT
	.align		4
.L_19:
        /*0078*/ 	.byte	0x04, 0x2f
        /*007a*/ 	.short	(.L_21 - .L_20)
	.align		4
.L_20:
        /*007c*/ 	.word	index@(donchian_batch_f32)
        /*0080*/ 	.word	0x00000020


	//----- nvinfo : EIATTR_FRAME_SIZE
	.align		4
.L_21:
        /*0084*/ 	.byte	0x04, 0x11
        /*0086*/ 	.short	(.L_23 - .L_22)
	.align		4
.L_22:
        /*0088*/ 	.word	index@(donchian_batch_f32)
        /*008c*/ 	.word	0x00000000


	//----- nvinfo : EIATTR_REGCOUNT
	.align		4
.L_23:
        /*0090*/ 	.byte	0x04, 0x2f
        /*0092*/ 	.short	(.L_25 - .L_24)
	.align		4
.L_24:
        /*0094*/ 	.word	index@(donchian_batch_from_rmq_f32)
        /*0098*/ 	.word	0x00000028


	//----- nvinfo : EIATTR_FRAME_SIZE
	.align		4
.L_25:
        /*009c*/ 	.byte	0x04, 0x11
        /*009e*/ 	.short	(.L_27 - .L_26)
	.align		4
.L_26:
        /*00a0*/ 	.word	index@(donchian_batch_from_rmq_f32)
        /*00a4*/ 	.word	0x00000000


	//----- nvinfo : EIATTR_REGCOUNT
	.align		4
.L_27:
        /*00a8*/ 	.byte	0x04, 0x2f
        /*00aa*/ 	.short	(.L_29 - .L_28)
	.align		4
.L_28:
        /*00ac*/ 	.word	index@(donchian_many_series_one_param_f32)
        /*00b0*/ 	.word	0x00000020


	//----- nvinfo : EIATTR_FRAME_SIZE
	.align		4
.L_29:
        /*00b4*/ 	.byte	0x04, 0x11
        /*00b6*/ 	.short	(.L_31 - .L_30)
	.align		4
.L_30:
        /*00b8*/ 	.word	index@(donchian_many_series_one_param_f32)
        /*00bc*/ 	.word	0x00000000


	//----- nvinfo : EIATTR_MIN_STACK_SIZE
	.align		4
.L_31:
        /*00c0*/ 	.byte	0x04, 0x12
        /*00c2*/ 	.short	(.L_33 - .L_32)
	.align		4
.L_32:
        /*00c4*/ 	.word	index@(donchian_many_series_one_param_f32)
        /*00c8*/ 	.word	0x00000000


	//----- nvinfo : EIATTR_MIN_STACK_SIZE
	.align		4
.L_33:
        /*00cc*/ 	.byte	0x04, 0x12
        /*00ce*/ 	.short	(.L_35 - .L_34)
	.align		4
.L_34:
        /*00d0*/ 	.word	index@(donchian_batch_from_rmq_f32)
        /*00d4*/ 	.word	0x00000000


	//----- nvinfo : EIATTR_MIN_STACK_SIZE
	.align		4
.L_35:
        /*00d8*/ 	.byte	0x04, 0x12
        /*00da*/ 	.short	(.L_37 - .L_36)
	.align		4
.L_36:
        /*00dc*/ 	.word	index@(donchian_batch_f32)
        /*00e0*/ 	.word	0x00000000


	//----- nvinfo : EIATTR_MIN_STACK_SIZE
	.align		4
.L_37:
        /*00e4*/ 	.byte	0x04, 0x12
        /*00e6*/ 	.short	(.L_39 - .L_38)
	.align		4
.L_38:
        /*00e8*/ 	.word	index@(rmq_build_level_or_u8)
        /*00ec*/ 	.word	0x00000000


	//----- nvinfo : EIATTR_MIN_STACK_SIZE
	.align		4
.L_39:
        /*00f0*/ 	.byte	0x04, 0x12
        /*00f2*/ 	.short	(.L_41 - .L_40)
	.align		4
.L_40:
        /*00f4*/ 	.word	index@(rmq_build_level_min_f32)
        /*00f8*/ 	.word	0x00000000


	//----- nvinfo : EIATTR_MIN_STACK_SIZE
	.align		4
.L_41:
        /*00fc*/ 	.byte	0x04, 0x12
        /*00fe*/ 	.short	(.L_43 - .L_42)
	.align		4
.L_42:
        /*0100*/ 	.word	index@(rmq_build_level_max_f32)
        /*0104*/ 	.word	0x00000000


	//----- nvinfo : EIATTR_MIN_STACK_SIZE
	.align		4
.L_43:
        /*0108*/ 	.byte	0x04, 0x12
        /*010a*/ 	.short	(.L_45 - .L_44)
	.align		4
.L_44:
        /*010c*/ 	.word	index@(rmq_init_nan_mask_u8)
        /*0110*/ 	.word	0x00000000


	//----- nvinfo : EIATTR_MIN_STACK_SIZE
	.align		4
.L_45:
        /*0114*/ 	.byte	0x04, 0x12
        /*0116*/ 	.short	(.L_47 - .L_46)
	.align		4
.L_46:
        /*0118*/ 	.word	index@(rmq_init_level0_f32)
        /*011c*/ 	.word	0x00000000
.L_47:


//--------------------- .nv.compat                --------------------------
	.section	.nv.compat,"",@"SHT_CUDA_COMPAT_INFO"
	.align	4
        /*0000*/ 	.byte	0x02, 0x09, 0x00, 0x00, 0x02, 0x02, 0x01, 0x00, 0x02, 0x05, 0x05, 0x00, 0x03, 0x07, 0x01, 0x01
        /*0010*/ 	.byte	0x02, 0x03, 0x00, 0x00, 0x02, 0x06, 0x01, 0x00, 0x04, 0x0b, 0x08, 0x00, 0x09, 0x00, 0x00, 0x00
        /*0020*/ 	.byte	0x00, 0x00, 0x00, 0x00


//--------------------- .nv.info.donchian_many_series_one_param_f32 --------------------------
	.section	.nv.info.donchian_many_series_one_param_f32,"",@"SHT_CUDA_INFO"
	.sectionflags	@""
	.align	4


	//----- nvinfo : EIATTR_CUDA_API_VERSION
	.align		4
        /*0000*/ 	.byte	0x04, 0x37
        /*0002*/ 	.short	(.L_49 - .L_48)
.L_48:
        /*0004*/ 	.word	0x00000082


	//----- nvinfo : EIATTR_KPARAM_INFO
	.align		4
.L_49:
        /*0008*/ 	.byte	0x04, 0x17
        /*000a*/ 	.short	(.L_51 - .L_50)
.L_50:
        /*000c*/ 	.word	0x00000000
        /*0010*/ 	.short	0x0008
        /*0012*/ 	.short	0x0038
        /*0014*/ 	.byte	0x00, 0xf5, 0x21, 0x00


	//----- nvinfo : EIATTR_KPARAM_INFO
	.align		4
.L_51:
        /*0018*/ 	.byte	0x04, 0x17
        /*001a*/ 	.short	(.L_53 - .L_52)
.L_52:
        /*001c*/ 	.word	0x00000000
        /*0020*/ 	.short	0x0007
        /*0022*/ 	.short	0x0030
        /*0024*/ 	.byte	0x00, 0xf5, 0x21, 0x00


	//----- nvinfo : EIATTR_KPARAM_INFO
	.align		4
.L_53:
        /*0028*/ 	.byte	0x04, 0x17
        /*002a*/ 	.short	(.L_55 - .L_54)
.L_54:
        /*002c*/ 	.word	0x00000000
        /*0030*/ 	.short	0x0006
        /*0032*/ 	.short	0x0028
        /*0034*/ 	.byte	0x00, 0xf5, 0x21, 0x00


	//----- nvinfo : EIATTR_KPARAM_INFO
	.align		4
.L_55:
        /*0038*/ 	.byte	0x04, 0x17
        /*003a*/ 	.short	(.L_57 - .L_56)
.L_56:
        /*003c*/ 	.word	0x00000000
        /*0040*/ 	.short	0x0005
        /*0042*/ 	.short	0x0020
        /*0044*/ 	.byte	0x00, 0xf0, 0x11, 0x00


	//----- nvinfo : EIATTR_KPARAM_INFO
	.align		4
.L_57:
        /*0048*/ 	.byte	0x04, 0x17
        /*004a*/ 	.short	(.L_59 - .L_58)
.L_58:
        /*004c*/ 	.word	0x00000000
        /*0050*/ 	.short	0x0004
        /*0052*/ 	.short	0x001c
        /*0054*/ 	.byte	0x00, 0xf0, 0x11, 0x00


	//----- nvinfo : EIATTR_KPARAM_INFO
	.align		4
.L_59:
        /*0058*/ 	.byte	0x04, 0x17
        /*005a*/ 	.short	(.L_61 - .L_60)
.L_60:
        /*005c*/ 	.word	0x00000000
        /*0060*/ 	.short	0x0003
        /*0062*/ 	.short	0x0018
        /*0064*/ 	.byte	0x00, 0xf0, 0x11, 0x00


	//----- nvinfo : EIATTR_KPARAM_INFO
	.align		4
.L_61:
        /*0068*/ 	.byte	0x04, 0x17
        /*006a*/ 	.short	(.L_63 - .L_62)
.L_62:
        /*006c*/ 	.word	0x00000000
        /*0070*/ 	.short	0x0002
        /*0072*/ 	.short	0x0010
        /*0074*/ 	.byte	0x00, 0xf5, 0x21, 0x00


	//----- nvinfo : EIATTR_KPARAM_INFO
	.align		4
.L_63:
        /*0078*/ 	.byte	0x04, 0x17
        /*007a*/ 	.short	(.L_65 - .L_64)
.L_64:
        /*007c*/ 	.word	0x00000000
        /*0080*/ 	.short	0x0001
        /*0082*/ 	.short	0x0008
        /*0084*/ 	.byte	0x00, 0xf5, 0x21, 0x00


	//----- nvinfo : EIATTR_KPARAM_INFO
	.align		4
.L_65:
        /*0088*/ 	.byte	0x04, 0x17
        /*008a*/ 	.short	(.L_67 - .L_66)
.L_66:
        /*008c*/ 	.word	0x00000000
        /*0090*/ 	.short	0x0000
        /*0092*/ 	.short	0x0000
        /*0094*/ 	.byte	0x00, 0xf5, 0x21, 0x00


	//----- nvinfo : EIATTR_SPARSE_MMA_MASK
	.align		4
.L_67:
        /*0098*/ 	.byte	0x03, 0x50
        /*009a*/ 	.short	0x0000


	//----- nvinfo : EIATTR_MAXREG_COUNT
	.align		4
        /*009c*/ 	.byte	0x03, 0x1b
        /*009e*/ 	.short	0x00ff


	//----- nvinfo : EIATTR_MERCURY_ISA_VERSION
	.align		4
        /*00a0*/ 	.byte	0x03, 0x5f
        /*00a2*/ 	.short	0x0101


	//----- nvinfo : EIATTR_VRC_CTA_INIT_COUNT
	.align		4
        /*00a4*/ 	.byte	0x02, 0x4a
	.zero		1
	.zero		1


	//----- nvinfo : EIATTR_EXIT_INSTR_OFFSETS
	.align		4
        /*00a8*/ 	.byte	0x04, 0x1c
        /*00aa*/ 	.short	(.L_69 - .L_68)


	//   ....[0]....
.L_68:
        /*00ac*/ 	.word	0x00000080


	//   ....[1]....
        /*00b0*/ 	.word	0x000001f0


	//   ....[2]....
        /*00b4*/ 	.word	0x000005e0


	//   ....[3]....
        /*00b8*/ 	.word	0x00000800


	//   ....[4]....
        /*00bc*/ 	.word	0x00000960


	//   ....[5]....
        /*00c0*/ 	.word	0x00000a10


	//   ....[6]....
        /*00c4*/ 	.word	0x00001370


	//   ....[7]....
        /*00c8*/ 	.word	0x000016f0


	//   ....[8]....
        /*00cc*/ 	.word	0x00001960


	//   ....[9]....
        /*00d0*/ 	.word	0x00002080


	//----- nvinfo : EIATTR_CRS_STACK_SIZE
	.align		4
.L_69:
        /*00d4*/ 	.byte	0x04, 0x1e
        /*00d6*/ 	.short	(.L_71 - .L_70)
.L_70:
        /*00d8*/ 	.word	0x00000000


	//----- nvinfo : EIATTR_CBANK_PARAM_SIZE
	.align		4
.L_71:
        /*00dc*/ 	.byte	0x03, 0x19
        /*00de*/ 	.short	0x0040


	//----- nvinfo : EIATTR_PARAM_CBANK
	.align		4
        /*00e0*/ 	.byte	0x04, 0x0a
        /*00e2*/ 	.short	(.L_73 - .L_72)
	.align		4
.L_72:
        /*00e4*/ 	.word	index@(.nv.constant0.donchian_many_series_one_param_f32)
        /*00e8*/ 	.short	0x0380
        /*00ea*/ 	.short	0x0040


	//----- nvinfo : EIATTR_SW_WAR
	.align		4
.L_73:
        /*00ec*/ 	.byte	0x04, 0x36
        /*00ee*/ 	.short	(.L_75 - .L_74)
.L_74:
        /*00f0*/ 	.word	0x00000008
.L_75:


//--------------------- .nv.info.donchian_batch_from_rmq_f32 --------------------------
	.section	.nv.info.donchian_batch_from_rmq_f32,"",@"SHT_CUDA_INFO"
	.sectionflags	@""
	.align	4


	//----- nvinfo : EIATTR_CUDA_API_VERSION
	.align		4
        /*0000*/ 	.byte	0x04, 0x37
        /*0002*/ 	.short	(.L_77 - .L_76)
.L_76:
        /*0004*/ 	.word	0x00000082


	//----- nvinfo : EIATTR_KPARAM_INFO
	.align		4
.L_77:
        /*0008*/ 	.byte	0x04, 0x17
        /*000a*/ 	.short	(.L_79 - .L_78)
.L_78:
        /*000c*/ 	.word	0x00000000
        /*0010*/ 	.short	0x0009
        /*0012*/ 	.short	0x0040
        /*0014*/ 	.byte	0x00, 0xf5, 0x21, 0x00


	//----- nvinfo : EIATTR_KPARAM_INFO
	.align		4
.L_79:
        /*0018*/ 	.byte	0x04, 0x17
        /*001a*/ 	.short	(.L_81 - .L_80)
.L_80:
        /*001c*/ 	.word	0x00000000
        /*0020*/ 	.short	0x0008
        /*0022*/ 	.short	0x0038
        /*0024*/ 	.byte	0x00, 0xf5, 0x21, 0x00


	//----- nvinfo : EIATTR_KPARAM_INFO
	.align		4
.L_81:
        /*0028*/ 	.byte	0x04, 0x17
        /*002a*/ 	.short	(.L_83 - .L_82)
.L_82:
        /*002c*/ 	.word	0x00000000
        /*0030*/ 	.short	0x0007
        /*0032*/ 	.short	0x0030
        /*0034*/ 	.byte	0x00, 0xf5, 0x21, 0x00


	//----- nvinfo : EIATTR_KPARAM_INFO
	.align		4
.L_83:
        /*0038*/ 	.byte	0x04, 0x17
        /*003a*/ 	.short	(.L_85 - .L_84)
.L_84:
        /*003c*/ 	.word	0x00000000
        /*0040*/ 	.short	0x0006
        /*0042*/ 	.short	0x0028
        /*0044*/ 	.byte	0x00, 0xf5, 0x21, 0x00


	//----- nvinfo : EIATTR_KPARAM_INFO
	.align		4
.L_85:
        /*0048*/ 	.byte	0x04, 0x17
        /*004a*/ 	.short	(.L_87 - .L_86)
.L_86:
        /*004c*/ 	.word	0x00000000
        /*0050*/ 	.short	0x0005
        /*0052*/ 	.short	0x0020
        /*0054*/ 	.byte	0x00, 0xf5, 0x21, 0x00


	//----- nvinfo : EIATTR_KPARAM_INFO
	.align		4
.L_87:
        /*0058*/ 	.byte	0x04, 0x17
        /*005a*/ 	.short	(.L_89 - .L_88)
.L_88:
        /*005c*/ 	.word	0x00000000
        /*0060*/ 	.short	0x0004
        /*0062*/ 	.short	0x0018
        /*0064*/ 	.byte	0x00, 0xf5, 0x21, 0x00


	//----- nvinfo : EIATTR_KPARAM_INFO
	.align		4
.L_89:
        /*0068*/ 	.byte	0x04, 0x17
        /*006a*/ 	.short	(.L_91 - .L_90)
.L_90:
        /*006c*/ 	.word	0x00000000
        /*0070*/ 	.short	0x0003
        /*0072*/ 	.short	0x0010
        /*0074*/ 	.byte	0x00, 0xf0, 0x11, 0x00


	//----- nvinfo : EIATTR_KPARAM_INFO
	.align		4
.L_91:
        /*0078*/ 	.byte	0x04, 0x17
        /*007a*/ 	.short	(.L_93 - .L_92)
.L_92:
        /*007c*/ 	.word	0x00000000
        /*0080*/ 	.short	0x0002
        /*0082*/ 	.short	0x000c
        /*0084*/ 	.byte	0x00, 0xf0, 0x11, 0x00


	//----- nvinfo : EIATTR_KPARAM_INFO
	.align		4
.L_93:
        /*0088*/ 	.byte	0x04, 0x17
        /*008a*/ 	.short	(.L_95 - .L_94)
.L_94:
        /*008c*/ 	.word	0x00000000
        /*0090*/ 	.short	0x0001
        /*0092*/ 	.short	0x0008
        /*0094*/ 	.byte	0x00, 0xf0, 0x11, 0x00


	//----- nvinfo : EIATTR_KPARAM_INFO
	.align		4
.L_95:
        /*0098*/ 	.byte	0x04, 0x17
        /*009a*/ 	.short	(.L_97 - .L_96)
.L_96:
        /*009c*/ 	.word	0x00000000
        /*00a0*/ 	.short	0x0000
        /*00a2*/ 	.short	0x0000
        /*00a4*/ 	.byte	0x00, 0xf5, 0x21, 0x00


	//----- nvinfo : EIATTR_SPARSE_MMA_MASK
	.align		4
.L_97:
        /*00a8*/ 	.byte	0x03, 0x50
        /*00aa*/ 	.short	0x0000


	//----- nvinfo : EIATTR_MAXREG_COUNT
	.align		4
        /*00ac*/ 	.byte	0x03, 0x1b
        /*00ae*/ 	.short	0x00ff


	//----- nvinfo : EIATTR_MERCURY_ISA_VERSION
	.align		4
        /*00b0*/ 	.byte	0x03, 0x5f
        /*00b2*/ 	.short	0x0101


	//----- nvinfo : EIATTR_VRC_CTA_INIT_COUNT
	.align		4
        /*00b4*/ 	.byte	0x02, 0x4a
	.zero		1
	.zero		1


	//----- nvinfo : EIATTR_EXIT_INSTR_OFFSETS
	.align		4
        /*00b8*/ 	.byte	0x04, 0x1c
        /*00ba*/ 	.short	(.L_99 - .L_98)


	//   ....[0]....
.L_98:
        /*00bc*/ 	.word	0x00000070


	//   ....[1]....
        /*00c0*/ 	.word	0x000001b0


	//   ....[2]....
        /*00c4*/ 	.word	0x00000560


	//   ....[3]....
        /*00c8*/ 	.word	0x000006c0


	//   ....[4]....
        /*00cc*/ 	.word	0x000007c0


	//   ....[5]....
        /*00d0*/ 	.word	0x00000840


	//   ....[6]....
        /*00d4*/ 	.word	0x00000890


	//   ....[7]....
        /*00d8*/ 	.word	0x00000c40


	//   ....[8]....
        /*00dc*/ 	.word	0x00000da0


	//   ....[9]....
        /*00e0*/ 	.word	0x00000ea0


	//   ....[10]....
        /*00e4*/ 	.word	0x00000f20


	//   ....[11]....
        /*00e8*/ 	.word	0x00001680


	//   ....[12]....
        /*00ec*/ 	.word	0x00001c00


	//   ....[13]....
        /*00f0*/ 	.word	0x00002410


	//----- nvinfo : EIATTR_CRS_STACK_SIZE
	.align		4
.L_99:
        /*00f4*/ 	.byte	0x04, 0x1e
        /*00f6*/ 	.short	(.L_101 - .L_100)
.L_100:
        /*00f8*/ 	.word	0x00000000


	//----- nvinfo : EIATTR_CBANK_PARAM_SIZE
	.align		4
.L_101:
        /*00fc*/ 	.byte	0x03, 0x19
        /*00fe*/ 	.short	0x0048


	//----- nvinfo : EIATTR_PARAM_CBANK
	.align		4
        /*0100*/ 	.byte	0x04, 0x0a
        /*0102*/ 	.short	(.L_103 - .L_102)
	.align		4
.L_102:
        /*0104*/ 	.word	index@(.nv.constant0.donchian_batch_from_rmq_f32)
        /*0108*/ 	.short	0x0380
        /*010a*/ 	.short	0x0048


	//----- nvinfo : EIATTR_SW_WAR
	.align		4
.L_103:
        /*010c*/ 	.byte	0x04, 0x36
        /*010e*/ 	.short	(.L_105 - .L_104)
.L_104:
        /*0110*/ 	.word	0x00000008
.L_105:


//--------------------- .nv.info.donchian_batch_f32 --------------------------
	.section	.nv.info.donchian_batch_f32,"",@"SHT_CUDA_INFO"
	.sectionflags	@""
	.align	4


	//----- nvinfo : EIATTR_CUDA_API_VERSION
	.align		4
        /*0000*/ 	.byte	0x04, 0x37
        /*0002*/ 	.short	(.L_107 - .L_106)
.L_106:
        /*0004*/ 	.word	0x00000082


	//----- nvinfo : EIATTR_KPARAM_INFO
	.align		4
.L_107:
        /*0008*/ 	.byte	0x04, 0x17
        /*000a*/ 	.short	(.L_109 - .L_108)
.L_108:
        /*000c*/ 	.word	0x00000000
        /*0010*/ 	.short	0x0008
        /*0012*/ 	.short	0x0038
        /*0014*/ 	.byte	0x00, 0xf5, 0x21, 0x00


	//----- nvinfo : EIATTR_KPARAM_INFO
	.align		4
.L_109:
        /*0018*/ 	.byte	0x04, 0x17
        /*001a*/ 	.short	(.L_111 - .L_110)
.L_110:
        /*001c*/ 	.word	0x00000000
        /*0020*/ 	.short	0x0007
        /*0022*/ 	.short	0x0030
        /*0024*/ 	.byte	0x00, 0xf5, 0x21, 0x00


	//----- nvinfo : EIATTR_KPARAM_INFO
	.align		4
.L_111:
        /*0028*/ 	.byte	0x04, 0x17
        /*002a*/ 	.short	(.L_113 - .L_112)
.L_112:
        /*002c*/ 	.word	0x00000000
        /*0030*/ 	.short	0x0006
        /*0032*/ 	.short	0x0028
        /*0034*/ 	.byte	0x00, 0xf5, 0x21, 0x00


	//----- nvinfo : EIATTR_KPARAM_INFO
	.align		4
.L_113:
        /*0038*/ 	.byte	0x04, 0x17
        /*003a*/ 	.short	(.L_115 - .L_114)
.L_114:
        /*003c*/ 	.word	0x00000000
        /*0040*/ 	.short	0x0005
        /*0042*/ 	.short	0x0020
        /*0044*/ 	.byte	0x00, 0xf0, 0x11, 0x00


	//----- nvinfo : EIATTR_KPARAM_INFO
	.align		4
.L_115:
        /*0048*/ 	.byte	0x04, 0x17
        /*004a*/ 	.short	(.L_117 - .L_116)
.L_116:
        /*004c*/ 	.word	0x00000000
        /*0050*/ 	.short	0x0004
        /*0052*/ 	.short	0x001c
        /*0054*/ 	.byte	0x00, 0xf0, 0x11, 0x00


	//----- nvinfo : EIATTR_KPARAM_INFO
	.align		4
.L_117:
        /*0058*/ 	.byte	0x04, 0x17
        /*005a*/ 	.short	(.L_119 - .L_118)
.L_118:
        /*005c*/ 	.word	0x00000000
        /*0060*/ 	.short	0x0003
        /*0062*/ 	.short	0x0018
        /*0064*/ 	.byte	0x00, 0xf0, 0x11, 0x00


	//----- nvinfo : EIATTR_KPARAM_INFO
	.align		4
.L_119:
        /*0068*/ 	.byte	0x04, 0x17
        /*006a*/ 	.short	(.L_121 - .L_120)
.L_120:
        /*006c*/ 	.word	0x00000000
        /*0070*/ 	.short	0x0002
        /*0072*/ 	.short	0x0010
        /*0074*/ 	.byte	0x00, 0xf5, 0x21, 0x00


	//----- nvinfo : EIATTR_KPARAM_INFO
	.align		4
.L_121:
        /*0078*/ 	.byte	0x04, 0x17
        /*007a*/ 	.short	(.L_123 - .L_122)
.L_122:
        /*007c*/ 	.word	0x00000000
        /*0080*/ 	.short	0x0001
        /*0082*/ 	.short	0x0008
        /*0084*/ 	.byte	0x00, 0xf5, 0x21, 0x00


	//----- nvinfo : EIATTR_KPARAM_INFO
	.align		4
.L_123:
        /*0088*/ 	.byte	0x04, 0x17
        /*008a*/ 	.short	(.L_125 - .L_124)
.L_124:
        /*008c*/ 	.word	0x00000000
        /*0090*/ 	.short	0x0000
        /*0092*/ 	.short	0x0000
        /*0094*/ 	.byte	0x00, 0xf5, 0x21, 0x00


	//----- nvinfo : EIATTR_SPARSE_MMA_MASK
	.align		4
.L_125:
        /*0098*/ 	.byte	0x03, 0x50
        /*009a*/ 	.short	0x0000


	//----- nvinfo : EIATTR_MAXREG_COUNT
	.align		4
        /*009c*/ 	.byte	0x03, 0x1b
        /*009e*/ 	.short	0x00ff


	//----- nvinfo : EIATTR_MERCURY_ISA_VERSION
	.align		4
        /*00a0*/ 	.byte	0x03, 0x5f
        /*00a2*/ 	.short	0x0101


	//----- nvinfo : EIATTR_VRC_CTA_INIT_COUNT
	.align		4
        /*00a4*/ 	.byte	0x02, 0x4a
	.zero		1
	.zero		1


	//----- nvinfo : EIATTR_EXIT_INSTR_OFFSETS
	.align		4
        /*00a8*/ 	.byte	0x04, 0x1c
        /*00aa*/ 	.short	(.L_127 - .L_126)


	//   ....[0]....
.L_126:
        /*00ac*/ 	.word	0x00000070


	//   ....[1]....
        /*00b0*/ 	.word	0x000001d0


	//   ....[2]....
        /*00b4*/ 	.word	0x00000580


	//   ....[3]....
        /*00b8*/ 	.word	0x000006e0


	//   ....[4]....
        /*00bc*/ 	.word	0x000007e0


	//   ....[5]....
        /*00c0*/ 	.word	0x00000860


	//   ....[6]....
        /*00c4*/ 	.word	0x000008b0


	//   ....[7]....
        /*00c8*/ 	.word	0x00000c60


	//   ....[8]....
        /*00cc*/ 	.word	0x00000dc0


	//   ....[9]....
        /*00d0*/ 	.word	0x00000ec0


	//   ....[10]....
        /*00d4*/ 	.word	0x00000f40


	//   ....[11]....
        /*00d8*/ 	.word	0x000016e0


	//   ....[12]....
        /*00dc*/ 	.word	0x000019d0


	//   ....[13]....
        /*00e0*/ 	.word	0x00001fd0


	//   ....[14]....
        /*00e4*/ 	.word	0x00002240


	//   ....[15]....
        /*00e8*/ 	.word	0x00002340


	//   ....[16]....
        /*00ec*/ 	.word	0x000023d0


	//----- nvinfo : EIATTR_CRS_STACK_SIZE
	.align		4
.L_127:
        /*00f0*/ 	.byte	0x04, 0x1e
        /*00f2*/ 	.short	(.L_129 - .L_128)
.L_128:
        /*00f4*/ 	.word	0x00000000


	//----- nvinfo : EIATTR_CBANK_PARAM_SIZE
	.align		4
.L_129:
        /*00f8*/ 	.byte	0x03, 0x19
        /*00fa*/ 	.short	0x0040


	//----- nvinfo : EIATTR_PARAM_CBANK
	.align		4
        /*00fc*/ 	.byte	0x04, 0x0a
        /*00fe*/ 	.short	(.L_131 - .L_130)
	.align		4
.L_130:
        /*0100*/ 	.word	index@(.nv.constant0.donchian_batch_f32)
        /*0104*/ 	.short	0x0380
        /*0106*/ 	.short	0x0040


	//----- nvinfo : EIATTR_SW_WAR
	.align		4
.L_131:
        /*0108*/ 	.byte	0x04, 0x36
        /*010a*/ 	.short	(.L_133 - .L_132)
.L_132:
        /*010c*/ 	.word	0x00000008
.L_133:


//--------------------- .nv.info.rmq_build_level_or_u8 --------------------------
	.section	.nv.info.rmq_build_level_or_u8,"",@"SHT_CUDA_INFO"
	.sectionflags	@""
	.align	4


	//----- nvinfo : EIATTR_CUDA_API_VERSION
	.align		4
        /*0000*/ 	.byte	0x04, 0x37
        /*0002*/ 	.short	(.L_135 - .L_134)
.L_134:
        /*0004*/ 	.word	0x00000082


	//----- nvinfo : EIATTR_KPARAM_INFO
	.align		4
.L_135:
        /*0008*/ 	.byte	0x04, 0x17
        /*000a*/ 	.short	(.L_137 - .L_136)
.L_136:
        /*000c*/ 	.word	0x00000000
        /*0010*/ 	.short	0x0003
        /*0012*/ 	.short	0x0014
        /*0014*/ 	.byte	0x00, 0xf0, 0x11, 0x00


	//----- nvinfo : EIATTR_KPARAM_INFO
	.align		4
.L_137:
        /*0018*/ 	.byte	0x04, 0x17
        /*001a*/ 	.short	(.L_139 - .L_138)
.L_138:
        /*001c*/ 	.word	0x00000000
        /*0020*/ 	.short	0x0002
        /*0022*/ 	.short	0x0010
        /*0024*/ 	.byte	0x00, 0xf0, 0x11, 0x00


	//----- nvinfo : EIATTR_KPARAM_INFO
	.align		4
.L_139:
        /*0028*/ 	.byte	0x04, 0x17
        /*002a*/ 	.short	(.L_141 - .L_140)
.L_140:
        /*002c*/ 	.word	0x00000000
        /*0030*/ 	.short	0x0001
        /*0032*/ 	.short	0x0008
        /*0034*/ 	.byte	0x00, 0xf5, 0x21, 0x00


	//----- nvinfo : EIATTR_KPARAM_INFO
	.align		4
.L_141:
        /*0038*/ 	.byte	0x04, 0x17
        /*003a*/ 	.short	(.L_143 - .L_142)
.L_142:
        /*003c*/ 	.word	0x00000000
        /*0040*/ 	.short	0x0000
        /*0042*/ 	.short	0x0000
        /*0044*/ 	.byte	0x00, 0xf5, 0x21, 0x00


	//----- nvinfo : EIATTR_SPARSE_MMA_MASK
	.align		4
.L_143:
        /*0048*/ 	.byte	0x03, 0x50
        /*004a*/ 	.short	0x0000


	//----- nvinfo : EIATTR_MAXREG_COUNT
	.align		4
        /*004c*/ 	.byte	0x03, 0x1b
        /*004e*/ 	.short	0x00ff


	//----- nvinfo : EIATTR_MERCURY_ISA_VERSION
	.align		4
        /*0050*/ 	.byte	0x03, 0x5f
        /*0052*/ 	.short	0x0101


	//----- nvinfo : EIATTR_VRC_CTA_INIT_COUNT
	.align		4
        /*0054*/ 	.byte	0x02, 0x4a
	.zero		1
	.zero		1


	//----- nvinfo : EIATTR_EXIT_INSTR_OFFSETS
	.align		4
        /*0058*/ 	.byte	0x04, 0x1c
        /*005a*/ 	.short	(.L_145 - .L_144)


	//   ....[0]....
.L_144:
        /*005c*/ 	.word	0x00000070


	//   ....[1]....
        /*0060*/ 	.word	0x000001e0


	//----- nvinfo : EIATTR_CBANK_PARAM_SIZE
	.align		4
.L_145:
        /*0064*/ 	.byte	0x03, 0x19
        /*0066*/ 	.short	0x0018


	//----- nvinfo : EIATTR_PARAM_CBANK
	.align		4
        /*0068*/ 	.byte	0x04, 0x0a
        /*006a*/ 	.short	(.L_147 - .L_146)
	.align		4
.L_146:
        /*006c*/ 	.word	index@(.nv.constant0.rmq_build_level_or_u8)
        /*0070*/ 	.short	0x0380
        /*0072*/ 	.short	0x0018


	//----- nvinfo : EIATTR_SW_WAR
	.align		4
.L_147:
        /*0074*/ 	.byte	0x04, 0x36
        /*0076*/ 	.short	(.L_149 - .L_148)
.L_148:
        /*0078*/ 	.word	0x00000008
.L_149:


//--------------------- .nv.info.rmq_build_level_min_f32 --------------------------
	.section	.nv.info.rmq_build_level_min_f32,"",@"SHT_CUDA_INFO"
	.sectionflags	@""
	.align	4


	//----- nvinfo : EIATTR_CUDA_API_VERSION
	.align		4
        /*0000*/ 	.byte	0x04, 0x37
        /*0002*/ 	.short	(.L_151 - .L_150)
.L_150:
        /*0004*/ 	.word	0x00000082


	//----- nvinfo : EIATTR_KPARAM_INFO
	.align		4
.L_151:
        /*0008*/ 	.byte	0x04, 0x17
        /*000a*/ 	.short	(.L_153 - .L_152)
.L_152:
        /*000c*/ 	.word	0x00000000
        /*0010*/ 	.short	0x0003
        /*0012*/ 	.short	0x0014
        /*0014*/ 	.byte	0x00, 0xf0, 0x11, 0x00


	//----- nvinfo : EIATTR_KPARAM_INFO
	.align		4
.L_153:
        /*0018*/ 	.byte	0x04, 0x17
        /*001a*/ 	.short	(.L_155 - .L_154)
.L_154:
        /*001c*/ 	.word	0x00000000
        /*0020*/ 	.short	0x0002
        /*0022*/ 	.short	0x0010
        /*0024*/ 	.byte	0x00, 0xf0, 0x11, 0x00


	//----- nvinfo : EIATTR_KPARAM_INFO
	.align		4
.L_155:
        /*0028*/ 	.byte	0x04, 0x17
        /*002a*/ 	.short	(.L_157 - .L_156)
.L_156:
        /*002c*/ 	.word	0x00000000
        /*0030*/ 	.short	0x0001
        /*0032*/ 	.short	0x0008
        /*0034*/ 	.byte	0x00, 0xf5, 0x21, 0x00


	//----- nvinfo : EIATTR_KPARAM_INFO
	.align		4
.L_157:
        /*0038*/ 	.byte	0x04, 0x17
        /*003a*/ 	.short	(.L_159 - .L_158)
.L_158:
        /*003c*/ 	.word	0x00000000
        /*0040*/ 	.short	0x0000
        /*0042*/ 	.short	0x0000
        /*0044*/ 	.byte	0x00, 0xf5, 0x21, 0x00


	//----- nvinfo : EIATTR_SPARSE_MMA_MASK
	.align		4
.L_159:
        /*0048*/ 	.byte	0x03, 0x50
        /*004a*/ 	.short	0x0000


	//----- nvinfo : EIATTR_MAXREG_COUNT
	.align		4
        /*004c*/ 	.byte	0x03, 0x1b
        /*004e*/ 	.short	0x00ff


	//----- nvinfo : EIATTR_MERCURY_ISA_VERSION
	.align		4
        /*0050*/ 	.byte	0x03, 0x5f
        /*0052*/ 	.short	0x0101


	//----- nvinfo : EIATTR_VRC_CTA_INIT_COUNT
	.align		4
        /*0054*/ 	.byte	0x02, 0x4a
	.zero		1
	.zero		1


	//----- nvinfo : EIATTR_EXIT_INSTR_OFFSETS
	.align		4
        /*0058*/ 	.byte	0x04, 0x1c
        /*005a*/ 	.short	(.L_161 - .L_160)


	//   ....[0]....
.L_160:
        /*005c*/ 	.word	0x00000070


	//   ....[1]....
        /*0060*/ 	.word	0x000001a0


	//----- nvinfo : EIATTR_CBANK_PARAM_SIZE
	.align		4
.L_161:
        /*0064*/ 	.byte	0x03, 0x19
        /*0066*/ 	.short	0x0018


	//----- nvinfo : EIATTR_PARAM_CBANK
	.align		4
        /*0068*/ 	.byte	0x04, 0x0a
        /*006a*/ 	.short	(.L_163 - .L_162)
	.align		4
.L_162:
        /*006c*/ 	.word	index@(.nv.constant0.rmq_build_level_min_f32)
        /*0070*/ 	.short	0x0380
        /*0072*/ 	.short	0x0018


	//----- nvinfo : EIATTR_SW_WAR
	.align		4
.L_163:
        /*0074*/ 	.byte	0x04, 0x36
        /*0076*/ 	.short	(.L_165 - .L_164)
.L_164:
        /*0078*/ 	.word	0x00000008
.L_165:


//--------------------- .nv.info.rmq_build_level_max_f32 --------------------------
	.section	.nv.info.rmq_build_level_max_f32,"",@"SHT_CUDA_INFO"
	.sectionflags	@""
	.align	4


	//----- nvinfo : EIATTR_CUDA_API_VERSION
	.align		4
        /*0000*/ 	.byte	0x04, 0x37
        /*0002*/ 	.short	(.L_167 - .L_166)
.L_166:
        /*0004*/ 	.word	0x00000082


	//----- nvinfo : EIATTR_KPARAM_INFO
	.align		4
.L_167:
        /*0008*/ 	.byte	0x04, 0x17
        /*000a*/ 	.short	(.L_169 - .L_168)
.L_168:
        /*000c*/ 	.word	0x00000000
        /*0010*/ 	.short	0x0003
        /*0012*/ 	.short	0x0014
        /*0014*/ 	.byte	0x00, 0xf0, 0x11, 0x00


	//----- nvinfo : EIATTR_KPARAM_INFO
	.align		4
.L_169:
        /*0018*/ 	.byte	0x04, 0x17
        /*001a*/ 	.short	(.L_171 - .L_170)
.L_170:
        /*001c*/ 	.word	0x00000000
        /*0020*/ 	.short	0x0002
        /*0022*/ 	.short	0x0010
        /*0024*/ 	.byte	0x00, 0xf0, 0x11, 0x00


	//----- nvinfo : EIATTR_KPARAM_INFO
	.align		4
.L_171:
        /*0028*/ 	.byte	0x04, 0x17
        /*002a*/ 	.short	(.L_173 - .L_172)
.L_172:
        /*002c*/ 	.word	0x00000000
        /*0030*/ 	.short	0x0001
        /*0032*/ 	.short	0x0008
        /*0034*/ 	.byte	0x00, 0xf5, 0x21, 0x00


	//----- nvinfo : EIATTR_KPARAM_INFO
	.align		4
.L_173:
        /*0038*/ 	.byte	0x04, 0x17
        /*003a*/ 	.short	(.L_175 - .L_174)
.L_174:
        /*003c*/ 	.word	0x00000000
        /*0040*/ 	.short	0x0000
        /*0042*/ 	.short	0x0000
        /*0044*/ 	.byte	0x00, 0xf5, 0x21, 0x00


	//----- nvinfo : EIATTR_SPARSE_MMA_MASK
	.align		4
.L_175:
        /*0048*/ 	.byte	0x03, 0x50
        /*004a*/ 	.short	0x0000


	//----- nvinfo : EIATTR_MAXREG_COUNT
	.align		4
        /*004c*/ 	.byte	0x03, 0x1b
        /*004e*/ 	.short	0x00ff


	//----- nvinfo : EIATTR_MERCURY_ISA_VERSION
	.align		4
        /*0050*/ 	.byte	0x03, 0x5f
        /*0052*/ 	.short	0x0101


	//----- nvinfo : EIATTR_VRC_CTA_INIT_COUNT
	.align		4
        /*0054*/ 	.byte	0x02, 0x4a
	.zero		1
	.zero		1


	//----- nvinfo : EIATTR_EXIT_INSTR_OFFSETS
	.align		4
        /*0058*/ 	.byte	0x04, 0x1c
        /*005a*/ 	.short	(.L_177 - .L_176)


	//   ....[0]....
.L_176:
        /*005c*/ 	.word	0x00000070


	//   ....[1]....
        /*0060*/ 	.word	0x000001a0


	//----- nvinfo : EIATTR_CBANK_PARAM_SIZE
	.align		4
.L_177:
        /*0064*/ 	.byte	0x03, 0x19
        /*0066*/ 	.short	0x0018


	//----- nvinfo : EIATTR_PARAM_CBANK
	.align		4
        /*0068*/ 	.byte	0x04, 0x0a
        /*006a*/ 	.short	(.L_179 - .L_178)
	.align		4
.L_178:
        /*006c*/ 	.word	index@(.nv.constant0.rmq_build_level_max_f32)
        /*0070*/ 	.short	0x0380
        /*0072*/ 	.short	0x0018


	//----- nvinfo : EIATTR_SW_WAR
	.align		4
.L_179:
        /*0074*/ 	.byte	0x04, 0x36
        /*0076*/ 	.short	(.L_181 - .L_180)
.L_180:
        /*0078*/ 	.word	0x00000008
.L_181:


//--------------------- .nv.info.rmq_init_nan_mask_u8 --------------------------
	.section	.nv.info.rmq_init_nan_mask_u8,"",@"SHT_CUDA_INFO"
	.sectionflags	@""
	.align	4


	//----- nvinfo : EIATTR_CUDA_API_VERSION
	.align		4
        /*0000*/ 	.byte	0x04, 0x37
        /*0002*/ 	.short	(.L_183 - .L_182)
.L_182:
        /*0004*/ 	.word	0x00000082


	//----- nvinfo : EIATTR_KPARAM_INFO
	.align		4
.L_183:
        /*0008*/ 	.byte	0x04, 0x17
        /*000a*/ 	.short	(.L_185 - .L_184)
.L_184:
        /*000c*/ 	.word	0x00000000
        /*0010*/ 	.short	0x0004
        /*0012*/ 	.short	0x0018
        /*0014*/ 	.byte	0x00, 0xf5, 0x21, 0x00


	//----- nvinfo : EIATTR_KPARAM_INFO
	.align		4
.L_185:
        /*0018*/ 	.byte	0x04, 0x17
        /*001a*/ 	.short	(.L_187 - .L_186)
.L_186:
        /*001c*/ 	.word	0x00000000
        /*0020*/ 	.short	0x0003
        /*0022*/ 	.short	0x0014
        /*0024*/ 	.byte	0x00, 0xf0, 0x11, 0x00


	//----- nvinfo : EIATTR_KPARAM_INFO
	.align		4
.L_187:
        /*0028*/ 	.byte	0x04, 0x17
        /*002a*/ 	.short	(.L_189 - .L_188)
.L_188:
        /*002c*/ 	.word	0x00000000
        /*0030*/ 	.short	0x0002
        /*0032*/ 	.short	0x0010
        /*0034*/ 	.byte	0x00, 0xf0, 0x11, 0x00


	//----- nvinfo : EIATTR_KPARAM_INFO
	.align		4
.L_189:
        /*0038*/ 	.byte	0x04, 0x17
        /*003a*/ 	.short	(.L_191 - .L_190)
.L_190:
        /*003c*/ 	.word	0x00000000
        /*0040*/ 	.short	0x0001
        /*0042*/ 	.short	0x0008
        /*0044*/ 	.byte	0x00, 0xf5, 0x21, 0x00


	//----- nvinfo : EIATTR_KPARAM_INFO
	.align		4
.L_191:
        /*0048*/ 	.byte	0x04, 0x17
        /*004a*/ 	.short	(.L_193 - .L_192)
.L_192:
        /*004c*/ 	.word	0x00000000
        /*0050*/ 	.short	0x0000
        /*0052*/ 	.short	0x0000
        /*0054*/ 	.byte	0x00, 0xf5, 0x21, 0x00


	//----- nvinfo : EIATTR_SPARSE_MMA_MASK
	.align		4
.L_193:
        /*0058*/ 	.byte	0x03, 0x50
        /*005a*/ 	.short	0x0000


	//----- nvinfo : EIATTR_MAXREG_COUNT
	.align		4
        /*005c*/ 	.byte	0x03, 0x1b
        /*005e*/ 	.short	0x00ff


	//----- nvinfo : EIATTR_MERCURY_ISA_VERSION
	.align		4
        /*0060*/ 	.byte	0x03, 0x5f
        /*0062*/ 	.short	0x0101


	//----- nvinfo : EIATTR_VRC_CTA_INIT_COUNT
	.align		4
        /*0064*/ 	.byte	0x02, 0x4a
	.zero		1
	.zero		1


	//----- nvinfo : EIATTR_EXIT_INSTR_OFFSETS
	.align		4
        /*0068*/ 	.byte	0x04, 0x1c
        /*006a*/ 	.short	(.L_195 - .L_194)


	//   ....[0]....
.L_194:
        /*006c*/ 	.word	0x00000070


	//   ....[1]....
        /*0070*/ 	.word	0x00000190


	//   ....[2]....
        /*0074*/ 	.word	0x000001e0


	//----- nvinfo : EIATTR_CRS_STACK_SIZE
	.align		4
.L_195:
        /*0078*/ 	.byte	0x04, 0x1e
        /*007a*/ 	.short	(.L_197 - .L_196)
.L_196:
        /*007c*/ 	.word	0x00000000


	//----- nvinfo : EIATTR_CBANK_PARAM_SIZE
	.align		4
.L_197:
        /*0080*/ 	.byte	0x03, 0x19
        /*0082*/ 	.short	0x0020


	//----- nvinfo : EIATTR_PARAM_CBANK
	.align		4
        /*0084*/ 	.byte	0x04, 0x0a
        /*0086*/ 	.short	(.L_199 - .L_198)
	.align		4
.L_198:
        /*0088*/ 	.word	index@(.nv.constant0.rmq_init_nan_mask_u8)
        /*008c*/ 	.short	0x0380
        /*008e*/ 	.short	0x0020


	//----- nvinfo : EIATTR_SW_WAR
	.align		4
.L_199:
        /*0090*/ 	.byte	0x04, 0x36
        /*0092*/ 	.short	(.L_201 - .L_200)
.L_200:
        /*0094*/ 	.word	0x00000008
.L_201:


//--------------------- .nv.info.rmq_init_level0_f32 --------------------------
	.section	.nv.info.rmq_init_level0_f32,"",@"SHT_CUDA_INFO"
	.sectionflags	@""
	.align	4


	//----- nvinfo : EIATTR_CUDA_API_VERSION
	.align		4
        /*0000*/ 	.byte	0x04, 0x37
        /*0002*/ 	.short	(.L_203 - .L_202)
.L_202:
        /*0004*/ 	.word	0x00000082


	//----- nvinfo : EIATTR_KPARAM_INFO
	.align		4
.L_203:
        /*0008*/ 	.byte	0x04, 0x17
        /*000a*/ 	.short	(.L_205 - .L_204)
.L_204:
        /*000c*/ 	.word	0x00000000
        /*0010*/ 	.short	0x0002
        /*0012*/ 	.short	0x0010
        /*0014*/ 	.byte	0x00, 0xf0, 0x11, 0x00


	//----- nvinfo : EIATTR_KPARAM_INFO
	.align		4
.L_205:
        /*0018*/ 	.byte	0x04, 0x17
        /*001a*/ 	.short	(.L_207 - .L_206)
.L_206:
        /*001c*/ 	.word	0x00000000
        /*0020*/ 	.short	0x0001
        /*0022*/ 	.short	0x0008
        /*0024*/ 	.byte	0x00, 0xf5, 0x21, 0x00


	//----- nvinfo : EIATTR_KPARAM_INFO
	.align		4
.L_207:
        /*0028*/ 	.byte	0x04, 0x17
        /*002a*/ 	.short	(.L_209 - .L_208)
.L_208:
        /*002c*/ 	.word	0x00000000
        /*0030*/ 	.short	0x0000
        /*0032*/ 	.short	0x0000
        /*0034*/ 	.byte	0x00, 0xf5, 0x21, 0x00


	//----- nvinfo : EIATTR_SPARSE_MMA_MASK
	.align		4
.L_209:
        /*0038*/ 	.byte	0x03, 0x50
        /*003a*/ 	.short	0x0000


	//----- nvinfo : EIATTR_MAXREG_COUNT
	.align		4
        /*003c*/ 	.byte	0x03, 0x1b
        /*003e*/ 	.short	0x00ff


	//----- nvinfo : EIATTR_MERCURY_ISA_VERSION
	.align		4
        /*0040*/ 	.byte	0x03, 0x5f
        /*0042*/ 	.short	0x0101


	//----- nvinfo : EIATTR_VRC_CTA_INIT_COUNT
	.align		4
        /*0044*/ 	.byte	0x02, 0x4a
	.zero		1
	.zero		1


	//----- nvinfo : EIATTR_EXIT_INSTR_OFFSETS
	.align		4
        /*0048*/ 	.byte	0x04, 0x1c
        /*004a*/ 	.short	(.L_211 - .L_210)


	//   ....[0]....
.L_210:
        /*004c*/ 	.word	0x00000070


	//   ....[1]....
        /*0050*/ 	.word	0x000000f0


	//----- nvinfo : EIATTR_CBANK_PARAM_SIZE
	.align		4
.L_211:
        /*0054*/ 	.byte	0x03, 0x19
        /*0056*/ 	.short	0x0014


	//----- nvinfo : EIATTR_PARAM_CBANK
	.align		4
        /*0058*/ 	.byte	0x04, 0x0a
        /*005a*/ 	.short	(.L_213 - .L_212)
	.align		4
.L_212:
        /*005c*/ 	.word	index@(.nv.constant0.rmq_init_level0_f32)
        /*0060*/ 	.short	0x0380
        /*0062*/ 	.short	0x0014


	//----- nvinfo : EIATTR_SW_WAR
	.align		4
.L_213:
        /*0064*/ 	.byte	0x04, 0x36
        /*0066*/ 	.short	(.L_215 - .L_214)
.L_214:
        /*0068*/ 	.word	0x00000008
.L_215:


//--------------------- .nv.callgraph             --------------------------
	.section	.nv.callgraph,"",@"SHT_CUDA_CALLGRAPH"
	.align	4
	.sectionentsize	8
	.align		4
        /*0000*/ 	.word	0x00000000
	.align		4
        /*0004*/ 	.word	0xffffffff
	.align		4
        /*0008*/ 	.word	0x00000000
	.align		4
        /*000c*/ 	.word	0xfffffffe
	.align		4
        /*0010*/ 	.word	0x00000000
	.align		4
        /*0014*/ 	.word	0xfffffffd
	.align		4
        /*0018*/ 	.word	0x00000000
	.align		4
        /*001c*/ 	.word	0xfffffffc


//--------------------- .text.donchian_many_series_one_param_f32 --------------------------
	.section	.text.donchian_many_series_one_param_f32,"ax",@progbits
	.align	128
        .global         donchian_many_series_one_param_f32
        .type           donchian_many_series_one_param_f32,@function
        .size           donchian_many_series_one_param_f32,(.L_x_93 - donchian_many_series_one_param_f32)
        .other          donchian_many_series_one_param_f32,@"STO_CUDA_ENTRY STV_DEFAULT"
donchian_many_series_one_param_f32:
.text.donchian_many_series_one_param_f32:
[----:B------:R-:W-:Y:S01]  /*0000*/  LDC R1, c[0x0][0x37c] ;  /* 0x0000df00ff017b82 */ /* 0x000fe20000000800 */
[----:B------:R-:W0:Y:S07]  /*0010*/  S2R R0, SR_TID.X ;  /* 0x0000000000007919 */ /* 0x000e2e0000002100 */
[----:B------:R-:W0:Y:S01]  /*0020*/  S2UR UR4, SR_CTAID.X ;  /* 0x00000000000479c3 */ /* 0x000e220000002500 */
[----:B------:R-:W1:Y:S07]  /*0030*/  LDCU UR5, c[0x0][0x398] ;  /* 0x00007300ff0577ac */ /* 0x000e6e0008000800 */
[----:B------:R-:W0:Y:S01]  /*0040*/  LDC R3, c[0x0][0x360] ;  /* 0x0000d800ff037b82 */ /* 0x000e220000000800 */
[----:B-1----:R-:W-:Y:S01]  /*0050*/  MOV R4, UR5 ;  /* 0x0000000500047c02 */ /* 0x002fe20008000f00 */
[----:B0-----:R-:W-:-:S05]  /*0060*/  IMAD R3, R3, UR4, R0 ;  /* 0x0000000403037c24 */ /* 0x001fca000f8e0200 */
[----:B------:R-:W-:-:S13]  /*0070*/  ISETP.GE.AND P0, PT, R3, R4, PT ;  /* 0x000000040300720c */ /* 0x000fda0003f06270 */
[----:B------:R-:W-:Y:S05]  /*0080*/  @P0 EXIT ;  /* 0x000000000000094d */ /* 0x000fea0003800000 */
[----:B------:R-:W0:Y:S01]  /*0090*/  LDCU.64 UR4, c[0x0][0x390] ;  /* 0x00007200ff0477ac */ /* 0x000e220008000a00 */
[----:B------:R-:W1:Y:S01]  /*00a0*/  LDC R0, c[0x0][0x39c] ;  /* 0x0000e700ff007b82 */ /* 0x000e620000000800 */
[----:B------:R-:W-:Y:S01]  /*00b0*/  HFMA2 R5, -RZ, RZ, 0, 0 ;  /* 0x00000000ff057431 */ /* 0x000fe200000001ff */
[----:B------:R-:W2:Y:S01]  /*00c0*/  LDCU UR6, c[0x0][0x3a0] ;  /* 0x00007400ff0677ac */ /* 0x000ea20008000800 */
[----:B------:R-:W3:Y:S01]  /*00d0*/  LDCU UR9, c[0x0][0x398] ;  /* 0x00007300ff0977ac */ /* 0x000ee20008000800 */
[----:B0-----:R-:W-:-:S04]  /*00e0*/  UISETP.NE.U32.AND UP0, UPT, UR4, URZ, UPT ;  /* 0x000000ff0400728c */ /* 0x001fc8000bf05070 */
[----:B------:R-:W-:Y:S01]  /*00f0*/  UISETP.NE.AND.EX UP0, UPT, UR5, URZ, UPT, UP0 ;  /* 0x000000ff0500728c */ /* 0x000fe2000bf05300 */
[----:B------:R-:W0:Y:S08]  /*0100*/  LDCU.64 UR4, c[0x0][0x358] ;  /* 0x00006b00ff0477ac */ /* 0x000e300008000a00 */
[----:B--23--:R-:W-:Y:S05]  /*0110*/  BRA.U !UP0, `(.L_x_0) ;  /* 0x00000001080c7547 */ /* 0x00cfea000b800000 */
[----:B------:R-:W2:Y:S02]  /*0120*/  LDC.64 R6, c[0x0][0x390] ;  /* 0x0000e400ff067b82 */ /* 0x000ea40000000a00 */
[----:B--2---:R-:W-:-:S05]  /*0130*/  IMAD.WIDE R6, R3, 0x4, R6 ;  /* 0x0000000403067825 */ /* 0x004fca00078e0206 */
[----:B0-----:R2:W5:Y:S02]  /*0140*/  LDG.E.CONSTANT R5, desc[UR4][R6.64] ;  /* 0x0000000406057981 */ /* 0x001564000c1e9900 */
.L_x_0:
[----:B-----5:R-:W-:Y:S01]  /*0150*/  VIMNMX R5, PT, PT, RZ, R5, !PT ;  /* 0x00000005ff057248 */ /* 0x020fe20007fe0100 */
[----:B------:R-:W3:Y:S03]  /*0160*/  LDCU UR11, c[0x0][0x398] ;  /* 0x00007300ff0b77ac */ /* 0x000ee60008000800 */
[CC--:B-1----:R-:W-:Y:S01]  /*0170*/  ISETP.GE.AND P0, PT, R5.reuse, R0.reuse, PT ;  /* 0x000000000500720c */ /* 0x0c2fe20003f06270 */
[----:B------:R-:W1:Y:S01]  /*0180*/  LDCU UR10, c[0x0][0x3a0] ;  /* 0x00007400ff0a77ac */ /* 0x000e620008000800 */
[----:B------:R-:W-:Y:S02]  /*0190*/  IADD3 R2, PT, PT, -R5, R0, RZ ;  /* 0x0000000005027210 */ /* 0x000fe40007ffe1ff */
[----:B------:R-:W-:Y:S02]  /*01a0*/  ISETP.LT.AND P0, PT, RZ, UR6, !P0 ;  /* 0x00000006ff007c0c */ /* 0x000fe4000c701270 */
[----:B------:R-:W-:-:S02]  /*01b0*/  ISETP.GE.AND P1, PT, R2, UR6, PT ;  /* 0x0000000602007c0c */ /* 0x000fc4000bf26270 */
[----:B------:R-:W-:-:S13]  /*01c0*/  ISETP.GE.AND P0, PT, R0, UR6, P0 ;  /* 0x0000000600007c0c */ /* 0x000fda0008706270 */
[----:B-1-3--:R-:W-:Y:S05]  /*01d0*/  @P0 BRA P1, `(.L_x_1) ;  /* 0x0000000800100947 */ /* 0x00afea0000800000 */
[----:B------:R-:W-:-:S13]  /*01e0*/  ISETP.GE.AND P0, PT, R0, 0x1, PT ;  /* 0x000000010000780c */ /* 0x000fda0003f06270 */
[----:B0-----:R-:W-:Y:S05]  /*01f0*/  @!P0 EXIT ;  /* 0x000000000000894d */ /* 0x001fea0003800000 */
[C---:B------:R-:W-:Y:S02]  /*0200*/  ISETP.GE.U32.AND P0, PT, R0.reuse, 0x8, PT ;  /* 0x000000080000780c */ /* 0x040fe40003f06070 */
[----:B------:R-:W-:-:S04]  /*0210*/  LOP3.LUT R26, R0, 0x7, RZ, 0xc0, !PT ;  /* 0x00000007001a7812 */ /* 0x000fc800078ec0ff */
[----:B------:R-:W-:-:S07]  /*0220*/  ISETP.NE.AND P1, PT, R26, RZ, PT ;  /* 0x000000ff1a00720c */ /* 0x000fce0003f25270 */
[----:B------:R-:W-:Y:S06]  /*0230*/  @!P0 BRA `(.L_x_2) ;  /* 0x0000000000e88947 */ /* 0x000fec0003800000 */
[----:B--2---:R-:W0:Y:S01]  /*0240*/  LDC.64 R6, c[0x0][0x3a8] ;  /* 0x0000ea00ff067b82 */ /* 0x004e220000000a00 */
[----:B------:R-:W-:-:S04]  /*0250*/  LOP3.LUT R2, R0, 0x7ffffff8, RZ, 0xc0, !PT ;  /* 0x7ffffff800027812 */ /* 0x000fc800078ec0ff */
[----:B------:R-:W-:-:S03]  /*0260*/  IADD3 R2, PT, PT, -R2, RZ, RZ ;  /* 0x000000ff02027210 */ /* 0x000fc60007ffe1ff */
[----:B------:R-:W1:Y:S08]  /*0270*/  LDC.64 R8, c[0x0][0x3b0] ;  /* 0x0000ec00ff087b82 */ /* 0x000e700000000a00 */
[----:B------:R-:W2:Y:S02]  /*0280*/  LDC.64 R10, c[0x0][0x3b8] ;  /* 0x0000ee00ff0a7b82 */ /* 0x000ea40000000a00 */
.L_x_3:
[C---:B0--3--:R-:W-:Y:S01]  /*0290*/  IMAD.WIDE R16, R3.reuse, 0x4, R6 ;  /* 0x0000000403107825 */ /* 0x049fe200078e0206 */
[----:B------:R-:W-:Y:S02]  /*02a0*/  MOV R5, 0x7fffffff ;  /* 0x7fffffff00057802 */ /* 0x000fe40000000f00 */
[----:B------:R-:W-:Y:S01]  /*02b0*/  IADD3 R2, PT, PT, R2, 0x8, RZ ;  /* 0x0000000802027810 */ /* 0x000fe20007ffe0ff */
[C---:B-1----:R-:W-:Y:S02]  /*02c0*/  IMAD.WIDE R18, R3.reuse, 0x4, R8 ;  /* 0x0000000403127825 */ /* 0x042fe400078e0208 */
[----:B------:R-:W-:Y:S01]  /*02d0*/  STG.E desc[UR4][R16.64], R5 ;  /* 0x0000000510007986 */ /* 0x000fe2000c101904 */
[----:B------:R-:W-:Y:S01]  /*02e0*/  ISETP.NE.AND P0, PT, R2, RZ, PT ;  /* 0x000000ff0200720c */ /* 0x000fe20003f05270 */
[----:B--2---:R-:W-:Y:S01]  /*02f0*/  IMAD.WIDE R20, R3, 0x4, R10 ;  /* 0x0000000403147825 */ /* 0x004fe200078e020a */
[C---:B------:R-:W-:Y:S01]  /*0300*/  LEA R3, R4.reuse, R3, 0x3 ;  /* 0x0000000304037211 */ /* 0x040fe200078e18ff */
[----:B------:R-:W-:Y:S02]  /*0310*/  STG.E desc[UR4][R18.64], R5 ;  /* 0x0000000512007986 */ /* 0x000fe4000c101904 */
[----:B------:R-:W-:-:S02]  /*0320*/  IMAD.WIDE R28, R4, 0x4, R16 ;  /* 0x00000004041c7825 */ /* 0x000fc400078e0210 */
[----:B------:R-:W-:Y:S02]  /*0330*/  STG.E desc[UR4][R20.64], R5 ;  /* 0x0000000514007986 */ /* 0x000fe4000c101904 */
[C---:B------:R-:W-:Y:S02]  /*0340*/  IMAD.WIDE R22, R4.reuse, 0x4, R18 ;  /* 0x0000000404167825 */ /* 0x040fe400078e0212 */
[----:B------:R0:W-:Y:S02]  /*0350*/  STG.E desc[UR4][R28.64], R5 ;  /* 0x000000051c007986 */ /* 0x0001e4000c101904 */
[C---:B------:R-:W-:Y:S02]  /*0360*/  IMAD.WIDE R24, R4.reuse, 0x4, R20 ;  /* 0x0000000404187825 */ /* 0x040fe400078e0214 */
[----:B------:R1:W-:Y:S02]  /*0370*/  STG.E desc[UR4][R22.64], R5 ;  /* 0x0000000516007986 */ /* 0x0003e4000c101904 */
[----:B------:R-:W-:-:S02]  /*0380*/  IMAD.WIDE R12, R4, 0x4, R22 ;  /* 0x00000004040c7825 */ /* 0x000fc400078e0216 */
[----:B------:R-:W-:Y:S02]  /*0390*/  STG.E desc[UR4][R24.64], R5 ;  /* 0x0000000518007986 */ /* 0x000fe4000c101904 */
[----:B------:R-:W-:-:S04]  /*03a0*/  IMAD.WIDE R14, R4, 0x4, R24 ;  /* 0x00000004040e7825 */ /* 0x000fc800078e0218 */
[----:B0-----:R-:W-:-:S04]  /*03b0*/  IMAD.WIDE R28, R4, 0x4, R28 ;  /* 0x00000004041c7825 */ /* 0x001fc800078e021c */
[C---:B------:R-:W-:Y:S01]  /*03c0*/  IMAD.WIDE R16, R4.reuse, 0x4, R12 ;  /* 0x0000000404107825 */ /* 0x040fe200078e020c */
[----:B------:R0:W-:Y:S03]  /*03d0*/  STG.E desc[UR4][R28.64], R5 ;  /* 0x000000051c007986 */ /* 0x0001e6000c101904 */
[C---:B------:R-:W-:Y:S01]  /*03e0*/  IMAD.WIDE R18, R4.reuse, 0x4, R14 ;  /* 0x0000000404127825 */ /* 0x040fe200078e020e */
[----:B------:R2:W-:Y:S03]  /*03f0*/  STG.E desc[UR4][R12.64], R5 ;  /* 0x000000050c007986 */ /* 0x0005e6000c101904 */
[C---:B------:R-:W-:Y:S01]  /*0400*/  IMAD.WIDE R20, R4.reuse, 0x4, R16 ;  /* 0x0000000404147825 */ /* 0x040fe200078e0210 */
[----:B------:R3:W-:Y:S03]  /*0410*/  STG.E desc[UR4][R14.64], R5 ;  /* 0x000000050e007986 */ /* 0x0007e6000c101904 */
[----:B-1----:R-:W-:-:S04]  /*0420*/  IMAD.WIDE R22, R4, 0x4, R18 ;  /* 0x0000000404167825 */ /* 0x002fc800078e0212 */
[----:B0-----:R-:W-:-:S04]  /*0430*/  IMAD.WIDE R28, R4, 0x4, R28 ;  /* 0x00000004041c7825 */ /* 0x001fc800078e021c */
[C---:B------:R-:W-:Y:S01]  /*0440*/  IMAD.WIDE R24, R4.reuse, 0x4, R20 ;  /* 0x0000000404187825 */ /* 0x040fe200078e0214 */
[----:B------:R0:W-:Y:S03]  /*0450*/  STG.E desc[UR4][R28.64], R5 ;  /* 0x000000051c007986 */ /* 0x0001e6000c101904 */
[C---:B--2---:R-:W-:Y:S01]  /*0460*/  IMAD.WIDE R12, R4.reuse, 0x4, R22 ;  /* 0x00000004040c7825 */ /* 0x044fe200078e0216 */
[----:B------:R1:W-:Y:S03]  /*0470*/  STG.E desc[UR4][R16.64], R5 ;  /* 0x0000000510007986 */ /* 0x0003e6000c101904 */
[C---:B---3--:R-:W-:Y:S01]  /*0480*/  IMAD.WIDE R14, R4.reuse, 0x4, R24 ;  /* 0x00000004040e7825 */ /* 0x048fe200078e0218 */
[----:B------:R2:W-:Y:S03]  /*0490*/  STG.E desc[UR4][R18.64], R5 ;  /* 0x0000000512007986 */ /* 0x0005e6000c101904 */
[----:B0-----:R-:W-:-:S04]  /*04a0*/  IMAD.WIDE R28, R4, 0x4, R28 ;  /* 0x00000004041c7825 */ /* 0x001fc800078e021c */
[C---:B-1----:R-:W-:Y:S01]  /*04b0*/  IMAD.WIDE R16, R4.reuse, 0x4, R12 ;  /* 0x0000000404107825 */ /* 0x042fe200078e020c */
[----:B------:R-:W-:Y:S03]  /*04c0*/  STG.E desc[UR4][R28.64], R5 ;  /* 0x000000051c007986 */ /* 0x000fe6000c101904 */
[C---:B--2---:R-:W-:Y:S01]  /*04d0*/  IMAD.WIDE R18, R4.reuse, 0x4, R28 ;  /* 0x0000000404127825 */ /* 0x044fe200078e021c */
[----:B------:R0:W-:Y:S04]  /*04e0*/  STG.E desc[UR4][R20.64], R5 ;  /* 0x0000000514007986 */ /* 0x0001e8000c101904 */
[----:B------:R-:W-:Y:S04]  /*04f0*/  STG.E desc[UR4][R22.64], R5 ;  /* 0x0000000516007986 */ /* 0x000fe8000c101904 */
[----:B------:R1:W-:Y:S01]  /*0500*/  STG.E desc[UR4][R18.64], R5 ;  /* 0x0000000512007986 */ /* 0x0003e2000c101904 */
[----:B0-----:R-:W-:-:S03]  /*0510*/  IMAD.WIDE R20, R4, 0x4, R18 ;  /* 0x0000000404147825 */ /* 0x001fc600078e0212 */
[----:B------:R-:W-:Y:S04]  /*0520*/  STG.E desc[UR4][R24.64], R5 ;  /* 0x0000000518007986 */ /* 0x000fe8000c101904 */
[----:B------:R0:W-:Y:S01]  /*0530*/  STG.E desc[UR4][R12.64], R5 ;  /* 0x000000050c007986 */ /* 0x0001e2000c101904 */
[----:B------:R-:W-:-:S03]  /*0540*/  IMAD.WIDE R28, R4, 0x4, R20 ;  /* 0x00000004041c7825 */ /* 0x000fc600078e0214 */
[----:B------:R3:W-:Y:S01]  /*0550*/  STG.E desc[UR4][R20.64], R5 ;  /* 0x0000000514007986 */ /* 0x0007e2000c101904 */
[----:B-1----:R-:W-:-:S03]  /*0560*/  IMAD.WIDE R18, R4, 0x4, R16 ;  /* 0x0000000404127825 */ /* 0x002fc600078e0210 */
[----:B------:R3:W-:Y:S01]  /*0570*/  STG.E desc[UR4][R14.64], R5 ;  /* 0x000000050e007986 */ /* 0x0007e2000c101904 */
[----:B0-----:R-:W-:-:S03]  /*0580*/  IMAD.WIDE R12, R4, 0x4, R14 ;  /* 0x00000004040c7825 */ /* 0x001fc600078e020e */
[----:B------:R3:W-:Y:S04]  /*0590*/  STG.E desc[UR4][R16.64], R5 ;  /* 0x0000000510007986 */ /* 0x0007e8000c101904 */
[----:B------:R3:W-:Y:S04]  /*05a0*/  STG.E desc[UR4][R28.64], R5 ;  /* 0x000000051c007986 */ /* 0x0007e8000c101904 */
[----:B------:R3:W-:Y:S04]  /*05b0*/  STG.E desc[UR4][R12.64], R5 ;  /* 0x000000050c007986 */ /* 0x0007e8000c101904 */
[----:B------:R3:W-:Y:S01]  /*05c0*/  STG.E desc[UR4][R18.64], R5 ;  /* 0x0000000512007986 */ /* 0x0007e2000c101904 */
[----:B------:R-:W-:Y:S05]  /*05d0*/  @P0 BRA `(.L_x_3) ;  /* 0xfffffffc002c0947 */ /* 0x000fea000383ffff */
.L_x_2:
[----:B------:R-:W-:Y:S05]  /*05e0*/  @!P1 EXIT ;  /* 0x000000000000994d */ /* 0x000fea0003800000 */
[----:B------:R-:W-:Y:S02]  /*05f0*/  ISETP.GE.U32.AND P0, PT, R26, 0x4, PT ;  /* 0x000000041a00780c */ /* 0x000fe40003f06070 */
[----:B---3--:R-:W-:-:S04]  /*0600*/  LOP3.LUT R5, R0, 0x3, RZ, 0xc0, !PT ;  /* 0x0000000300057812 */ /* 0x008fc800078ec0ff */
[----:B------:R-:W-:-:S07]  /*0610*/  ISETP.NE.AND P1, PT, R5, RZ, PT ;  /* 0x000000ff0500720c */ /* 0x000fce0003f25270 */
[----:B------:R-:W-:Y:S06]  /*0620*/  @!P0 BRA `(.L_x_4) ;  /* 0x0000000000748947 */ /* 0x000fec0003800000 */
[----:B--2---:R-:W0:Y:S01]  /*0630*/  LDC.64 R6, c[0x0][0x3a8] ;  /* 0x0000ea00ff067b82 */ /* 0x004e220000000a00 */
[----:B------:R-:W-:-:S07]  /*0640*/  MOV R2, 0x7fffffff ;  /* 0x7fffffff00027802 */ /* 0x000fce0000000f00 */
[----:B------:R-:W1:Y:S08]  /*0650*/  LDC.64 R8, c[0x0][0x3b0] ;  /* 0x0000ec00ff087b82 */ /* 0x000e700000000a00 */
[----:B------:R-:W2:Y:S01]  /*0660*/  LDC.64 R10, c[0x0][0x3b8] ;  /* 0x0000ee00ff0a7b82 */ /* 0x000ea20000000a00 */
[----:B0-----:R-:W-:-:S05]  /*0670*/  IMAD.WIDE R6, R3, 0x4, R6 ;  /* 0x0000000403067825 */ /* 0x001fca00078e0206 */
[----:B------:R0:W-:Y:S01]  /*0680*/  STG.E desc[UR4][R6.64], R2 ;  /* 0x0000000206007986 */ /* 0x0001e2000c101904 */
[----:B------:R-:W-:-:S04]  /*0690*/  IMAD.WIDE R12, R4, 0x4, R6 ;  /* 0x00000004040c7825 */ /* 0x000fc800078e0206 */
[----:B-1----:R-:W-:-:S04]  /*06a0*/  IMAD.WIDE R8, R3, 0x4, R8 ;  /* 0x0000000403087825 */ /* 0x002fc800078e0208 */
[C---:B------:R-:W-:Y:S01]  /*06b0*/  IMAD.WIDE R18, R4.reuse, 0x4, R12 ;  /* 0x0000000404127825 */ /* 0x040fe200078e020c */
[----:B------:R1:W-:Y:S03]  /*06c0*/  STG.E desc[UR4][R8.64], R2 ;  /* 0x0000000208007986 */ /* 0x0003e6000c101904 */
[----:B--2---:R-:W-:Y:S01]  /*06d0*/  IMAD.WIDE R10, R3, 0x4, R10 ;  /* 0x00000004030a7825 */ /* 0x004fe200078e020a */
[----:B------:R-:W-:-:S03]  /*06e0*/  LEA R3, R4, R3, 0x2 ;  /* 0x0000000304037211 */ /* 0x000fc600078e10ff */
[C---:B------:R-:W-:Y:S01]  /*06f0*/  IMAD.WIDE R14, R4.reuse, 0x4, R8 ;  /* 0x00000004040e7825 */ /* 0x040fe200078e0208 */
[----:B------:R3:W-:Y:S03]  /*0700*/  STG.E desc[UR4][R10.64], R2 ;  /* 0x000000020a007986 */ /* 0x0007e6000c101904 */
[C---:B------:R-:W-:Y:S01]  /*0710*/  IMAD.WIDE R16, R4.reuse, 0x4, R10 ;  /* 0x0000000404107825 */ /* 0x040fe200078e020a */
[----:B------:R3:W-:Y:S03]  /*0720*/  STG.E desc[UR4][R12.64], R2 ;  /* 0x000000020c007986 */ /* 0x0007e6000c101904 */
[C---:B------:R-:W-:Y:S01]  /*0730*/  IMAD.WIDE R20, R4.reuse, 0x4, R14 ;  /* 0x0000000404147825 */ /* 0x040fe200078e020e */
[----:B------:R3:W-:Y:S03]  /*0740*/  STG.E desc[UR4][R14.64], R2 ;  /* 0x000000020e007986 */ /* 0x0007e6000c101904 */
[C---:B------:R-:W-:Y:S01]  /*0750*/  IMAD.WIDE R22, R4.reuse, 0x4, R16 ;  /* 0x0000000404167825 */ /* 0x040fe200078e0210 */
[----:B------:R3:W-:Y:S03]  /*0760*/  STG.E desc[UR4][R16.64], R2 ;  /* 0x0000000210007986 */ /* 0x0007e6000c101904 */
[C---:B0-----:R-:W-:Y:S01]  /*0770*/  IMAD.WIDE R6, R4.reuse, 0x4, R18 ;  /* 0x0000000404067825 */ /* 0x041fe200078e0212 */
[----:B------:R3:W-:Y:S03]  /*0780*/  STG.E desc[UR4][R18.64], R2 ;  /* 0x0000000212007986 */ /* 0x0007e6000c101904 */
[C---:B------:R-:W-:Y:S01]  /*0790*/  IMAD.WIDE R24, R4.reuse, 0x4, R20 ;  /* 0x0000000404187825 */ /* 0x040fe200078e0214 */
[----:B------:R3:W-:Y:S03]  /*07a0*/  STG.E desc[UR4][R20.64], R2 ;  /* 0x0000000214007986 */ /* 0x0007e6000c101904 */
[----:B-1----:R-:W-:Y:S01]  /*07b0*/  IMAD.WIDE R8, R4, 0x4, R22 ;  /* 0x0000000404087825 */ /* 0x002fe200078e0216 */
[----:B------:R3:W-:Y:S04]  /*07c0*/  STG.E desc[UR4][R22.64], R2 ;  /* 0x0000000216007986 */ /* 0x0007e8000c101904 */
[----:B------:R3:W-:Y:S04]  /*07d0*/  STG.E desc[UR4][R6.64], R2 ;  /* 0x0000000206007986 */ /* 0x0007e8000c101904 */
[----:B------:R3:W-:Y:S04]  /*07e0*/  STG.E desc[UR4][R24.64], R2 ;  /* 0x0000000218007986 */ /* 0x0007e8000c101904 */
[----:B------:R3:W-:Y:S02]  /*07f0*/  STG.E desc[UR4][R8.64], R2 ;  /* 0x0000000208007986 */ /* 0x0007e4000c101904 */
.L_x_4:
[----:B------:R-:W-:Y:S05]  /*0800*/  @!P1 EXIT ;  /* 0x000000000000994d */ /* 0x000fea0003800000 */
[----:B------:R-:W-:Y:S02]  /*0810*/  ISETP.NE.AND P0, PT, R5, 0x1, PT ;  /* 0x000000010500780c */ /* 0x000fe40003f05270 */
[----:B------:R-:W-:-:S04]  /*0820*/  LOP3.LUT R0, R0, 0x1, RZ, 0xc0, !PT ;  /* 0x0000000100007812 */ /* 0x000fc800078ec0ff */
[----:B------:R-:W-:-:S07]  /*0830*/  ISETP.NE.U32.AND P1, PT, R0, 0x1, PT ;  /* 0x000000010000780c */ /* 0x000fce0003f25070 */
[----:B------:R-:W-:Y:S06]  /*0840*/  @!P0 BRA `(.L_x_5) ;  /* 0x0000000000448947 */ /* 0x000fec0003800000 */
[----:B--23--:R-:W0:Y:S01]  /*0850*/  LDC.64 R6, c[0x0][0x3a8] ;  /* 0x0000ea00ff067b82 */ /* 0x00ce220000000a00 */
[----:B------:R-:W-:-:S07]  /*0860*/  MOV R5, 0x7fffffff ;  /* 0x7fffffff00057802 */ /* 0x000fce0000000f00 */
[----:B------:R-:W1:Y:S08]  /*0870*/  LDC.64 R8, c[0x0][0x3b0] ;  /* 0x0000ec00ff087b82 */ /* 0x000e700000000a00 */
[----:B------:R-:W2:Y:S01]  /*0880*/  LDC.64 R10, c[0x0][0x3b8] ;  /* 0x0000ee00ff0a7b82 */ /* 0x000ea20000000a00 */
[----:B0-----:R-:W-:-:S05]  /*0890*/  IMAD.WIDE R6, R3, 0x4, R6 ;  /* 0x0000000403067825 */ /* 0x001fca00078e0206 */
[----:B------:R0:W-:Y:S01]  /*08a0*/  STG.E desc[UR4][R6.64], R5 ;  /* 0x0000000506007986 */ /* 0x0001e2000c101904 */
[----:B------:R-:W-:-:S04]  /*08b0*/  IMAD.WIDE R12, R4, 0x4, R6 ;  /* 0x00000004040c7825 */ /* 0x000fc800078e0206 */
[----:B-1----:R-:W-:-:S05]  /*08c0*/  IMAD.WIDE R8, R3, 0x4, R8 ;  /* 0x0000000403087825 */ /* 0x002fca00078e0208 */
[----:B------:R0:W-:Y:S01]  /*08d0*/  STG.E desc[UR4][R8.64], R5 ;  /* 0x0000000508007986 */ /* 0x0001e2000c101904 */
[----:B--2---:R-:W-:Y:S01]  /*08e0*/  IMAD.WIDE R10, R3, 0x4, R10 ;  /* 0x00000004030a7825 */ /* 0x004fe200078e020a */
[----:B------:R-:W-:-:S03]  /*08f0*/  LEA R3, R4, R3, 0x1 ;  /* 0x0000000304037211 */ /* 0x000fc600078e08ff */
[C---:B------:R-:W-:Y:S01]  /*0900*/  IMAD.WIDE R14, R4.reuse, 0x4, R8 ;  /* 0x00000004040e7825 */ /* 0x040fe200078e0208 */
[----:B------:R0:W-:Y:S03]  /*0910*/  STG.E desc[UR4][R10.64], R5 ;  /* 0x000000050a007986 */ /* 0x0001e6000c101904 */
[----:B------:R-:W-:Y:S01]  /*0920*/  IMAD.WIDE R16, R4, 0x4, R10 ;  /* 0x0000000404107825 */ /* 0x000fe200078e020a */
[----:B------:R0:W-:Y:S04]  /*0930*/  STG.E desc[UR4][R12.64], R5 ;  /* 0x000000050c007986 */ /* 0x0001e8000c101904 */
[----:B------:R0:W-:Y:S04]  /*0940*/  STG.E desc[UR4][R14.64], R5 ;  /* 0x000000050e007986 */ /* 0x0001e8000c101904 */
[----:B------:R0:W-:Y:S02]  /*0950*/  STG.E desc[UR4][R16.64], R5 ;  /* 0x0000000510007986 */ /* 0x0001e4000c101904 */
.L_x_5:
[----:B------:R-:W-:Y:S05]  /*0960*/  @P1 EXIT ;  /* 0x000000000000194d */ /* 0x000fea0003800000 */
[----:B0-----:R-:W0:Y:S01]  /*0970*/  LDC.64 R4, c[0x0][0x3a8] ;  /* 0x0000ea00ff047b82 */ /* 0x001e220000000a00 */
[----:B---3--:R-:W-:-:S07]  /*0980*/  MOV R11, 0x7fffffff ;  /* 0x7fffffff000b7802 */ /* 0x008fce0000000f00 */
[----:B--2---:R-:W1:Y:S08]  /*0990*/  LDC.64 R6, c[0x0][0x3b0] ;  /* 0x0000ec00ff067b82 */ /* 0x004e700000000a00 */
[----:B------:R-:W2:Y:S01]  /*09a0*/  LDC.64 R8, c[0x0][0x3b8] ;  /* 0x0000ee00ff087b82 */ /* 0x000ea20000000a00 */
[----:B0-----:R-:W-:-:S05]  /*09b0*/  IMAD.WIDE R4, R3, 0x4, R4 ;  /* 0x0000000403047825 */ /* 0x001fca00078e0204 */
[----:B------:R-:W-:Y:S01]  /*09c0*/  STG.E desc[UR4][R4.64], R11 ;  /* 0x0000000b04007986 */ /* 0x000fe2000c101904 */
[----:B-1----:R-:W-:-:S05]  /*09d0*/  IMAD.WIDE R6, R3, 0x4, R6 ;  /* 0x0000000403067825 */ /* 0x002fca00078e0206 */
[----:B------:R-:W-:Y:S01]  /*09e0*/  STG.E desc[UR4][R6.64], R11 ;  /* 0x0000000b06007986 */ /* 0x000fe2000c101904 */
[----:B--2---:R-:W-:-:S05]  /*09f0*/  IMAD.WIDE R2, R3, 0x4, R8 ;  /* 0x0000000403027825 */ /* 0x004fca00078e0208 */
[----:B------:R-:W-:Y:S01]  /*0a00*/  STG.E desc[UR4][R2.64], R11 ;  /* 0x0000000b02007986 */ /* 0x000fe2000c101904 */
[----:B------:R-:W-:Y:S05]  /*0a10*/  EXIT ;  /* 0x000000000000794d */ /* 0x000fea0003800000 */
.L_x_1:
[----:B------:R-:W-:Y:S01]  /*0a20*/  IADD3 R8, PT, PT, R5, UR6, RZ ;  /* 0x0000000605087c10 */ /* 0x000fe2000fffe0ff */
[----:B------:R-:W-:Y:S01]  /*0a30*/  BSSY.RECONVERGENT B0, `(.L_x_6) ;  /* 0x0000090000007945 */ /* 0x000fe20003800200 */
[----:B------:R-:W-:Y:S02]  /*0a40*/  MOV R9, R3 ;  /* 0x0000000300097202 */ /* 0x000fe40000000f00 */
[----:B--2---:R-:W-:-:S04]  /*0a50*/  IADD3 R7, PT, PT, R8, -0x1, RZ ;  /* 0xffffffff08077810 */ /* 0x004fc80007ffe0ff */
[----:B------:R-:W-:-:S13]  /*0a60*/  ISETP.GE.AND P0, PT, R7, 0x1, PT ;  /* 0x000000010700780c */ /* 0x000fda0003f06270 */
[----:B------:R-:W-:Y:S05]  /*0a70*/  @!P0 BRA `(.L_x_7) ;  /* 0x00000008002c8947 */ /* 0x000fea0003800000 */
[----:B------:R-:W-:Y:S01]  /*0a80*/  IADD3 R8, PT, PT, R8, -0x2, RZ ;  /* 0xfffffffe08087810 */ /* 0x000fe20007ffe0ff */
[----:B------:R-:W-:Y:S01]  /*0a90*/  BSSY.RECONVERGENT B1, `(.L_x_8) ;  /* 0x0000041000017945 */ /* 0x000fe20003800200 */
[----:B------:R-:W-:Y:S02]  /*0aa0*/  LOP3.LUT R6, R7, 0x7, RZ, 0xc0, !PT ;  /* 0x0000000707067812 */ /* 0x000fe400078ec0ff */
[----:B------:R-:W-:Y:S02]  /*0ab0*/  ISETP.GE.U32.AND P0, PT, R8, 0x7, PT ;  /* 0x000000070800780c */ /* 0x000fe40003f06070 */
[----:B------:R-:W-:Y:S02]  /*0ac0*/  ISETP.NE.AND P1, PT, R6, RZ, PT ;  /* 0x000000ff0600720c */ /* 0x000fe40003f25270 */
[----:B------:R-:W-:-:S09]  /*0ad0*/  MOV R9, R3 ;  /* 0x0000000300097202 */ /* 0x000fd20000000f00 */
[----:B------:R-:W-:Y:S05]  /*0ae0*/  @!P0 BRA `(.L_x_9) ;  /* 0x0000000000ec8947 */ /* 0x000fea0003800000 */
[----:B------:R-:W1:Y:S01]  /*0af0*/  LDC.64 R10, c[0x0][0x3a8] ;  /* 0x0000ea00ff0a7b82 */ /* 0x000e620000000a00 */
[----:B------:R-:W-:Y:S02]  /*0b00*/  LOP3.LUT R8, R7, 0x7ffffff8, RZ, 0xc0, !PT ;  /* 0x7ffffff807087812 */ /* 0x000fe400078ec0ff */
[----:B------:R-:W-:Y:S02]  /*0b10*/  MOV R9, R3 ;  /* 0x0000000300097202 */ /* 0x000fe40000000f00 */
[----:B------:R-:W-:-:S03]  /*0b20*/  IADD3 R8, PT, PT, -R8, RZ, RZ ;  /* 0x000000ff08087210 */ /* 0x000fc60007ffe1ff */
[----:B------:R-:W2:Y:S08]  /*0b30*/  LDC.64 R12, c[0x0][0x3b0] ;  /* 0x0000ec00ff0c7b82 */ /* 0x000eb00000000a00 */
[----:B------:R-:W3:Y:S02]  /*0b40*/  LDC.64 R14, c[0x0][0x3b8] ;  /* 0x0000ee00ff0e7b82 */ /* 0x000ee40000000a00 */
.L_x_10:
[C---:B-1--4-:R-:W-:Y:S01]  /*0b50*/  IMAD.WIDE R18, R9.reuse, 0x4, R10 ;  /* 0x0000000409127825 */ /* 0x052fe200078e020a */
[----:B------:R-:W-:Y:S02]  /*0b60*/  MOV R29, 0x7fffffff ;  /* 0x7fffffff001d7802 */ /* 0x000fe40000000f00 */
[----:B------:R-:W-:Y:S01]  /*0b70*/  IADD3 R8, PT, PT, R8, 0x8, RZ ;  /* 0x0000000808087810 */ /* 0x000fe20007ffe0ff */
[C---:B--2---:R-:W-:Y:S02]  /*0b80*/  IMAD.WIDE R20, R9.reuse, 0x4, R12 ;  /* 0x0000000409147825 */ /* 0x044fe400078e020c */
[----:B0-----:R0:W-:Y:S01]  /*0b90*/  STG.E desc[UR4][R18.64], R29 ;  /* 0x0000001d12007986 */ /* 0x0011e2000c101904 */
[----:B------:R-:W-:Y:S01]  /*0ba0*/  ISETP.NE.AND P0, PT, R8, RZ, PT ;  /* 0x000000ff0800720c */ /* 0x000fe20003f05270 */
[----:B---3--:R-:W-:Y:S01]  /*0bb0*/  IMAD.WIDE R16, R9, 0x4, R14 ;  /* 0x0000000409107825 */ /* 0x008fe200078e020e */
[C---:B------:R-:W-:Y:S01]  /*0bc0*/  LEA R9, R4.reuse, R9, 0x3 ;  /* 0x0000000904097211 */ /* 0x040fe200078e18ff */
[----:B------:R-:W-:Y:S02]  /*0bd0*/  STG.E desc[UR4][R20.64], R29 ;  /* 0x0000001d14007986 */ /* 0x000fe4000c101904 */
[----:B------:R-:W-:-:S02]  /*0be0*/  IMAD.WIDE R26, R4, 0x4, R18 ;  /* 0x00000004041a7825 */ /* 0x000fc400078e0212 */
[----:B------:R-:W-:Y:S02]  /*0bf0*/  STG.E desc[UR4][R16.64], R29 ;  /* 0x0000001d10007986 */ /* 0x000fe4000c101904 */
[C---:B------:R-:W-:Y:S02]  /*0c00*/  IMAD.WIDE R24, R4.reuse, 0x4, R20 ;  /* 0x0000000404187825 */ /* 0x040fe400078e0214 */
[----:B------:R1:W-:Y:S02]  /*0c10*/  STG.E desc[UR4][R26.64], R29 ;  /* 0x0000001d1a007986 */ /* 0x0003e4000c101904 */
[C---:B0-----:R-:W-:Y:S02]  /*0c20*/  IMAD.WIDE R18, R4.reuse, 0x4, R16 ;  /* 0x0000000404127825 */ /* 0x041fe400078e0210 */
[----:B------:R0:W-:Y:S02]  /*0c30*/  STG.E desc[UR4][R24.64], R29 ;  /* 0x0000001d18007986 */ /* 0x0001e4000c101904 */
[----:B------:R-:W-:-:S02]  /*0c40*/  IMAD.WIDE R22, R4, 0x4, R18 ;  /* 0x0000000404167825 */ /* 0x000fc400078e0212 */
[----:B------:R2:W-:Y:S02]  /*0c50*/  STG.E desc[UR4][R18.64], R29 ;  /* 0x0000001d12007986 */ /* 0x0005e4000c101904 */
[----:B-1----:R-:W-:-:S04]  /*0c60*/  IMAD.WIDE R26, R4, 0x4, R26 ;  /* 0x00000004041a7825 */ /* 0x002fc800078e021a */
[C---:B0-----:R-:W-:Y:S01]  /*0c70*/  IMAD.WIDE R24, R4.reuse, 0x4, R24 ;  /* 0x0000000404187825 */ /* 0x041fe200078e0218 */
[----:B------:R-:W-:Y:S03]  /*0c80*/  STG.E desc[UR4][R26.64], R29 ;  /* 0x0000001d1a007986 */ /* 0x000fe6000c101904 */
[C---:B------:R-:W-:Y:S01]  /*0c90*/  IMAD.WIDE R16, R4.reuse, 0x4, R26 ;  /* 0x0000000404107825 */ /* 0x040fe200078e021a */
[----:B------:R-:W-:Y:S03]  /*0ca0*/  STG.E desc[UR4][R24.64], R29 ;  /* 0x0000001d18007986 */ /* 0x000fe6000c101904 */
[C---:B------:R-:W-:Y:S01]  /*0cb0*/  IMAD.WIDE R20, R4.reuse, 0x4, R24 ;  /* 0x0000000404147825 */ /* 0x040fe200078e0218 */
[----:B------:R0:W-:Y:S03]  /*0cc0*/  STG.E desc[UR4][R22.64], R29 ;  /* 0x0000001d16007986 */ /* 0x0001e6000c101904 */
[C---:B--2---:R-:W-:Y:S01]  /*0cd0*/  IMAD.WIDE R18, R4.reuse, 0x4, R22 ;  /* 0x0000000404127825 */ /* 0x044fe200078e0216 */
[----:B------:R1:W-:Y:S04]  /*0ce0*/  STG.E desc[UR4][R16.64], R29 ;  /* 0x0000001d10007986 */ /* 0x0003e8000c101904 */
[----:B------:R2:W-:Y:S01]  /*0cf0*/  STG.E desc[UR4][R20.64], R29 ;  /* 0x0000001d14007986 */ /* 0x0005e2000c101904 */
[----:B0-----:R-:W-:-:S03]  /*0d00*/  IMAD.WIDE R22, R4, 0x4, R18 ;  /* 0x0000000404167825 */ /* 0x001fc600078e0212 */
[----:B------:R0:W-:Y:S01]  /*0d10*/  STG.E desc[UR4][R18.64], R29 ;  /* 0x0000001d12007986 */ /* 0x0001e2000c101904 */
[----:B-1----:R-:W-:-:S04]  /*0d20*/  IMAD.WIDE R16, R4, 0x4, R16 ;  /* 0x0000000404107825 */ /* 0x002fc800078e0210 */
[C---:B--2---:R-:W-:Y:S01]  /*0d30*/  IMAD.WIDE R20, R4.reuse, 0x4, R20 ;  /* 0x0000000404147825 */ /* 0x044fe200078e0214 */
[----:B------:R1:W-:Y:S03]  /*0d40*/  STG.E desc[UR4][R16.64], R29 ;  /* 0x0000001d10007986 */ /* 0x0003e6000c101904 */
[C---:B------:R-:W-:Y:S01]  /*0d50*/  IMAD.WIDE R26, R4.reuse, 0x4, R16 ;  /* 0x00000004041a7825 */ /* 0x040fe200078e0210 */
[----:B------:R-:W-:Y:S03]  /*0d60*/  STG.E desc[UR4][R20.64], R29 ;  /* 0x0000001d14007986 */ /* 0x000fe6000c101904 */
[C---:B------:R-:W-:Y:S01]  /*0d70*/  IMAD.WIDE R24, R4.reuse, 0x4, R20 ;  /* 0x0000000404187825 */ /* 0x040fe200078e0214 */
[----:B------:R2:W-:Y:S03]  /*0d80*/  STG.E desc[UR4][R22.64], R29 ;  /* 0x0000001d16007986 */ /* 0x0005e6000c101904 */
[C---:B0-----:R-:W-:Y:S01]  /*0d90*/  IMAD.WIDE R18, R4.reuse, 0x4, R22 ;  /* 0x0000000404127825 */ /* 0x041fe200078e0216 */
[----:B------:R0:W-:Y:S04]  /*0da0*/  STG.E desc[UR4][R26.64], R29 ;  /* 0x0000001d1a007986 */ /* 0x0001e8000c101904 */
[----:B------:R3:W-:Y:S01]  /*0db0*/  STG.E desc[UR4][R24.64], R29 ;  /* 0x0000001d18007986 */ /* 0x0007e2000c101904 */
[----:B-1----:R-:W-:-:S03]  /*0dc0*/  IMAD.WIDE R16, R4, 0x4, R18 ;  /* 0x0000000404107825 */ /* 0x002fc600078e0212 */
[----:B------:R1:W-:Y:S01]  /*0dd0*/  STG.E desc[UR4][R18.64], R29 ;  /* 0x0000001d12007986 */ /* 0x0003e2000c101904 */
[----:B--2---:R-:W-:-:S04]  /*0de0*/  IMAD.WIDE R22, R4, 0x4, R16 ;  /* 0x0000000404167825 */ /* 0x004fc800078e0210 */
[----:B0-----:R-:W-:-:S04]  /*0df0*/  IMAD.WIDE R26, R4, 0x4, R26 ;  /* 0x00000004041a7825 */ /* 0x001fc800078e021a */
[C---:B---3--:R-:W-:Y:S01]  /*0e00*/  IMAD.WIDE R24, R4.reuse, 0x4, R24 ;  /* 0x0000000404187825 */ /* 0x048fe200078e0218 */
[----:B------:R4:W-:Y:S03]  /*0e10*/  STG.E desc[UR4][R26.64], R29 ;  /* 0x0000001d1a007986 */ /* 0x0009e6000c101904 */
[C---:B-1----:R-:W-:Y:S01]  /*0e20*/  IMAD.WIDE R18, R4.reuse, 0x4, R26 ;  /* 0x0000000404127825 */ /* 0x042fe200078e021a */
[----:B------:R4:W-:Y:S03]  /*0e30*/  STG.E desc[UR4][R24.64], R29 ;  /* 0x0000001d18007986 */ /* 0x0009e6000c101904 */
[----:B------:R-:W-:Y:S01]  /*0e40*/  IMAD.WIDE R20, R4, 0x4, R24 ;  /* 0x0000000404147825 */ /* 0x000fe200078e0218 */
[----:B------:R4:W-:Y:S04]  /*0e50*/  STG.E desc[UR4][R16.64], R29 ;  /* 0x0000001d10007986 */ /* 0x0009e8000c101904 */
[----:B------:R4:W-:Y:S04]  /*0e60*/  STG.E desc[UR4][R18.64], R29 ;  /* 0x0000001d12007986 */ /* 0x0009e8000c101904 */
[----:B------:R4:W-:Y:S04]  /*0e70*/  STG.E desc[UR4][R20.64], R29 ;  /* 0x0000001d14007986 */ /* 0x0009e8000c101904 */
[----:B------:R4:W-:Y:S01]  /*0e80*/  STG.E desc[UR4][R22.64], R29 ;  /* 0x0000001d16007986 */ /* 0x0009e2000c101904 */
[----:B------:R-:W-:Y:S05]  /*0e90*/  @P0 BRA `(.L_x_10) ;  /* 0xfffffffc002c0947 */ /* 0x000fea000383ffff */
.L_x_9:
[----:B0-----:R-:W-:Y:S05]  /*0ea0*/  BSYNC.RECONVERGENT B1 ;  /* 0x0000000000017941 */ /* 0x001fea0003800200 */
.L_x_8:
[----:B------:R-:W-:Y:S05]  /*0eb0*/  @!P1 BRA `(.L_x_7) ;  /* 0x00000004001c9947 */ /* 0x000fea0003800000 */
[----:B------:R-:W-:Y:S01]  /*0ec0*/  ISETP.GE.U32.AND P0, PT, R6, 0x4, PT ;  /* 0x000000040600780c */ /* 0x000fe20003f06070 */
[----:B------:R-:W-:Y:S01]  /*0ed0*/  BSSY.RECONVERGENT B1, `(.L_x_11) ;  /* 0x0000021000017945 */ /* 0x000fe20003800200 */
[----:B------:R-:W-:-:S04]  /*0ee0*/  LOP3.LUT R8, R7, 0x3, RZ, 0xc0, !PT ;  /* 0x0000000307087812 */ /* 0x000fc800078ec0ff */
[----:B------:R-:W-:-:S07]  /*0ef0*/  ISETP.NE.AND P1, PT, R8, RZ, PT ;  /* 0x000000ff0800720c */ /* 0x000fce0003f25270 */
[----:B------:R-:W-:Y:S06]  /*0f00*/  @!P0 BRA `(.L_x_12) ;  /* 0x0000000000748947 */ /* 0x000fec0003800000 */
[----:B----4-:R-:W0:Y:S01]  /*0f10*/  LDC.64 R24, c[0x0][0x3a8] ;  /* 0x0000ea00ff187b82 */ /* 0x010e220000000a00 */
        /* <DEDUP_REMOVED lines=12> */
[----:B------:R-:W-:Y:S03]  /*0fe0*/  STG.E desc[UR4][R16.64], R23 ;  /* 0x0000001710007986 */ /* 0x000fe6000c101904 */
[C---:B------:R-:W-:Y:S01]  /*0ff0*/  IMAD.WIDE R12, R4.reuse, 0x4, R16 ;  /* 0x00000004040c7825 */ /* 0x040fe200078e0210 */
[----:B------:R-:W-:Y:S03]  /*1000*/  STG.E desc[UR4][R26.64], R23 ;  /* 0x000000171a007986 */ /* 0x000fe6000c101904 */
[C---:B------:R-:W-:Y:S01]  /*1010*/  IMAD.WIDE R18, R4.reuse, 0x4, R10 ;  /* 0x0000000404127825 */ /* 0x040fe200078e020a */
[----:B------:R2:W-:Y:S03]  /*1020*/  STG.E desc[UR4][R10.64], R23 ;  /* 0x000000170a007986 */ /* 0x0005e6000c101904 */
[C---:B------:R-:W-:Y:S01]  /*1030*/  IMAD.WIDE R20, R4.reuse, 0x4, R12 ;  /* 0x0000000404147825 */ /* 0x040fe200078e020c */
[----:B------:R3:W-:Y:S03]  /*1040*/  STG.E desc[UR4][R12.64], R23 ;  /* 0x000000170c007986 */ /* 0x0007e6000c101904 */
[C---:B0-----:R-:W-:Y:S01]  /*1050*/  IMAD.WIDE R24, R4.reuse, 0x4, R28 ;  /* 0x0000000404187825 */ /* 0x041fe200078e021c */
[----:B------:R3:W-:Y:S03]  /*1060*/  STG.E desc[UR4][R28.64], R23 ;  /* 0x000000171c007986 */ /* 0x0007e6000c101904 */
[C---:B-1----:R-:W-:Y:S01]  /*1070*/  IMAD.WIDE R14, R4.reuse, 0x4, R20 ;  /* 0x00000004040e7825 */ /* 0x042fe200078e0214 */
[----:B------:R3:W-:Y:S03]  /*1080*/  STG.E desc[UR4][R18.64], R23 ;  /* 0x0000001712007986 */ /* 0x0007e6000c101904 */
[----:B--2---:R-:W-:Y:S01]  /*1090*/  IMAD.WIDE R10, R4, 0x4, R18 ;  /* 0x00000004040a7825 */ /* 0x004fe200078e0212 */
[----:B------:R3:W-:Y:S04]  /*10a0*/  STG.E desc[UR4][R20.64], R23 ;  /* 0x0000001714007986 */ /* 0x0007e8000c101904 */
[----:B------:R3:W-:Y:S04]  /*10b0*/  STG.E desc[UR4][R24.64], R23 ;  /* 0x0000001718007986 */ /* 0x0007e8000c101904 */
[----:B------:R3:W-:Y:S04]  /*10c0*/  STG.E desc[UR4][R10.64], R23 ;  /* 0x000000170a007986 */ /* 0x0007e8000c101904 */
[----:B------:R3:W-:Y:S02]  /*10d0*/  STG.E desc[UR4][R14.64], R23 ;  /* 0x000000170e007986 */ /* 0x0007e4000c101904 */
.L_x_12:
[----:B------:R-:W-:Y:S05]  /*10e0*/  BSYNC.RECONVERGENT B1 ;  /* 0x0000000000017941 */ /* 0x000fea0003800200 */
.L_x_11:
[----:B------:R-:W-:Y:S05]  /*10f0*/  @!P1 BRA `(.L_x_7) ;  /* 0x00000000008c9947 */ /* 0x000fea0003800000 */
[----:B------:R-:W-:Y:S01]  /*1100*/  ISETP.NE.AND P0, PT, R8, 0x1, PT ;  /* 0x000000010800780c */ /* 0x000fe20003f05270 */
[----:B------:R-:W-:Y:S01]  /*1110*/  BSSY.RECONVERGENT B1, `(.L_x_13) ;  /* 0x0000015000017945 */ /* 0x000fe20003800200 */
[----:B------:R-:W-:-:S04]  /*1120*/  LOP3.LUT R6, R7, 0x1, RZ, 0xc0, !PT ;  /* 0x0000000107067812 */ /* 0x000fc800078ec0ff */
[----:B------:R-:W-:-:S07]  /*1130*/  ISETP.NE.U32.AND P1, PT, R6, 0x1, PT ;  /* 0x000000010600780c */ /* 0x000fce0003f25070 */
[----:B------:R-:W-:Y:S06]  /*1140*/  @!P0 BRA `(.L_x_14) ;  /* 0x0000000000448947 */ /* 0x000fec0003800000 */
[----:B---3--:R-:W0:Y:S01]  /*1150*/  LDC.64 R10, c[0x0][0x3a8] ;  /* 0x0000ea00ff0a7b82 */ /* 0x008e220000000a00 */
[----:B----4-:R-:W-:-:S07]  /*1160*/  MOV R23, 0x7fffffff ;  /* 0x7fffffff00177802 */ /* 0x010fce0000000f00 */
[----:B------:R-:W1:Y:S08]  /*1170*/  LDC.64 R14, c[0x0][0x3b0] ;  /* 0x0000ec00ff0e7b82 */ /* 0x000e700000000a00 */
[----:B------:R-:W2:Y:S01]  /*1180*/  LDC.64 R16, c[0x0][0x3b8] ;  /* 0x0000ee00ff107b82 */ /* 0x000ea20000000a00 */
[----:B0-----:R-:W-:-:S05]  /*1190*/  IMAD.WIDE R12, R9, 0x4, R10 ;  /* 0x00000004090c7825 */ /* 0x001fca00078e020a */
[----:B------:R0:W-:Y:S01]  /*11a0*/  STG.E desc[UR4][R12.64], R23 ;  /* 0x000000170c007986 */ /* 0x0001e2000c101904 */
[----:B-1----:R-:W-:-:S04]  /*11b0*/  IMAD.WIDE R10, R9, 0x4, R14 ;  /* 0x00000004090a7825 */ /* 0x002fc800078e020e */
[C---:B------:R-:W-:Y:S01]  /*11c0*/  IMAD.WIDE R14, R4.reuse, 0x4, R12 ;  /* 0x00000004040e7825 */ /* 0x040fe200078e020c */
[----:B------:R0:W-:Y:S03]  /*11d0*/  STG.E desc[UR4][R10.64], R23 ;  /* 0x000000170a007986 */ /* 0x0001e6000c101904 */
        /* <DEDUP_REMOVED lines=8> */
.L_x_14:
[----:B------:R-:W-:Y:S05]  /*1260*/  BSYNC.RECONVERGENT B1 ;  /* 0x0000000000017941 */ /* 0x000fea0003800200 */
.L_x_13:
[----:B------:R-:W-:Y:S05]  /*1270*/  @P1 BRA `(.L_x_7) ;  /* 0x00000000002c1947 */ /* 0x000fea0003800000 */
[----:B0--3--:R-:W0:Y:S01]  /*1280*/  LDC.64 R10, c[0x0][0x3a8] ;  /* 0x0000ea00ff0a7b82 */ /* 0x009e220000000a00 */
[----:B----4-:R-:W-:-:S07]  /*1290*/  MOV R17, 0x7fffffff ;  /* 0x7fffffff00117802 */ /* 0x010fce0000000f00 */
[----:B------:R-:W1:Y:S08]  /*12a0*/  LDC.64 R12, c[0x0][0x3b0] ;  /* 0x0000ec00ff0c7b82 */ /* 0x000e700000000a00 */
[----:B------:R-:W2:Y:S01]  /*12b0*/  LDC.64 R14, c[0x0][0x3b8] ;  /* 0x0000ee00ff0e7b82 */ /* 0x000ea20000000a00 */
[----:B0-----:R-:W-:-:S05]  /*12c0*/  IMAD.WIDE R10, R9, 0x4, R10 ;  /* 0x00000004090a7825 */ /* 0x001fca00078e020a */
[----:B------:R0:W-:Y:S01]  /*12d0*/  STG.E desc[UR4][R10.64], R17 ;  /* 0x000000110a007986 */ /* 0x0001e2000c101904 */
[----:B-1----:R-:W-:-:S05]  /*12e0*/  IMAD.WIDE R12, R9, 0x4, R12 ;  /* 0x00000004090c7825 */ /* 0x002fca00078e020c */
[----:B------:R0:W-:Y:S01]  /*12f0*/  STG.E desc[UR4][R12.64], R17 ;  /* 0x000000110c007986 */ /* 0x0001e2000c101904 */
[C---:B--2---:R-:W-:Y:S01]  /*1300*/  IMAD.WIDE R14, R9.reuse, 0x4, R14 ;  /* 0x00000004090e7825 */ /* 0x044fe200078e020e */
[----:B------:R-:W-:-:S04]  /*1310*/  IADD3 R9, PT, PT, R9, R4, RZ ;  /* 0x0000000409097210 */ /* 0x000fc80007ffe0ff */
[----:B------:R0:W-:Y:S03]  /*1320*/  STG.E desc[UR4][R14.64], R17 ;  /* 0x000000110e007986 */ /* 0x0001e6000c101904 */
.L_x_7:
[----:B0-----:R-:W-:Y:S05]  /*1330*/  BSYNC.RECONVERGENT B0 ;  /* 0x0000000000007941 */ /* 0x001fea0003800200 */
.L_x_6:
[----:B------:R-:W-:-:S09]  /*1340*/  UISETP.NE.AND UP0, UPT, UR6, 0x1, UPT ;  /* 0x000000010600788c */ /* 0x000fd2000bf05270 */
[----:B------:R-:W-:Y:S05]  /*1350*/  BRA.U !UP0, `(.L_x_15) ;  /* 0x0000000108ec7547 */ /* 0x000fea000b800000 */
[----:B------:R-:W-:-:S13]  /*1360*/  ISETP.GE.AND P0, PT, R7, R0, PT ;  /* 0x000000000700720c */ /* 0x000fda0003f06270 */
[----:B------:R-:W-:Y:S05]  /*1370*/  @P0 EXIT ;  /* 0x000000000000094d */ /* 0x000fea0003800000 */
.L_x_21:
[----:B0-----:R-:W0:Y:S01]  /*1380*/  LDCU UR7, c[0x0][0x3a0] ;  /* 0x00007400ff0777ac */ /* 0x001e220008000800 */
[----:B---3--:R-:W1:Y:S01]  /*1390*/  LDC.64 R14, c[0x0][0x380] ;  /* 0x0000e000ff0e7b82 */ /* 0x008e620000000a00 */
[----:B------:R-:W-:Y:S01]  /*13a0*/  IADD3 R7, PT, PT, R7, 0x1, RZ ;  /* 0x0000000107077810 */ /* 0x000fe20007ffe0ff */
[----:B------:R-:W-:Y:S01]  /*13b0*/  BSSY.RECONVERGENT B0, `(.L_x_16) ;  /* 0x0000030000007945 */ /* 0x000fe20003800200 */
[----:B------:R-:W2:Y:S01]  /*13c0*/  LDCU UR8, c[0x0][0x398] ;  /* 0x00007300ff0877ac */ /* 0x000ea20008000800 */
[----:B------:R-:W-:Y:S02]  /*13d0*/  HFMA2 R4, -RZ, RZ, 0, 0 ;  /* 0x00000000ff047431 */ /* 0x000fe400000001ff */
[----:B------:R-:W-:Y:S01]  /*13e0*/  BSSY.RELIABLE B1, `(.L_x_17) ;  /* 0x0000016000017945 */ /* 0x000fe20003800100 */
[----:B------:R-:W-:Y:S01]  /*13f0*/  MOV R5, 0xff800000 ;  /* 0xff80000000057802 */ /* 0x000fe20000000f00 */
[----:B----4-:R-:W3:Y:S01]  /*1400*/  LDC.64 R16, c[0x0][0x388] ;  /* 0x0000e200ff107b82 */ /* 0x010ee20000000a00 */
[----:B------:R-:W-:-:S02]  /*1410*/  MOV R0, 0x7f800000 ;  /* 0x7f80000000007802 */ /* 0x000fc40000000f00 */
[----:B0-----:R-:W-:-:S05]  /*1420*/  IADD3 R2, PT, PT, R7, -UR7, RZ ;  /* 0x8000000707027c10 */ /* 0x001fca000fffe0ff */
[----:B--2---:R-:W-:-:S07]  /*1430*/  IMAD R19, R2, UR8, R3 ;  /* 0x0000000802137c24 */ /* 0x004fce000f8e0203 */
.L_x_19:
[----:B---3--:R-:W-:-:S04]  /*1440*/  IMAD.WIDE R12, R19, 0x4, R16 ;  /* 0x00000004130c7825 */ /* 0x008fc800078e0210 */
[----:B-1----:R-:W-:Y:S02]  /*1450*/  IMAD.WIDE R10, R19, 0x4, R14 ;  /* 0x00000004130a7825 */ /* 0x002fe400078e020e */
[----:B------:R-:W2:Y:S04]  /*1460*/  LDG.E.CONSTANT R13, desc[UR4][R12.64] ;  /* 0x000000040c0d7981 */ /* 0x000ea8000c1e9900 */
[----:B------:R-:W3:Y:S01]  /*1470*/  LDG.E.CONSTANT R10, desc[UR4][R10.64] ;  /* 0x000000040a0a7981 */ /* 0x000ee2000c1e9900 */
[----:B--2---:R-:W-:-:S04]  /*1480*/  FSETP.NAN.AND P0, PT, |R13|, |R13|, PT ;  /* 0x4000000d0d00720b */ /* 0x004fc80003f08200 */
[----:B---3--:R-:W-:-:S13]  /*1490*/  FSETP.NUM.AND P0, PT, |R10|, |R10|, !P0 ;  /* 0x4000000a0a00720b */ /* 0x008fda0004707200 */
[----:B------:R-:W-:Y:S05]  /*14a0*/  @!P0 BREAK.RELIABLE B1 ;  /* 0x0000000000018942 */ /* 0x000fea0003800100 */
[----:B------:R-:W-:Y:S05]  /*14b0*/  @!P0 BRA `(.L_x_18) ;  /* 0x0000000000548947 */ /* 0x000fea0003800000 */
[----:B------:R-:W-:Y:S02]  /*14c0*/  IADD3 R4, PT, PT, R4, 0x1, RZ ;  /* 0x0000000104047810 */ /* 0x000fe40007ffe0ff */
[-C--:B------:R-:W-:Y:S02]  /*14d0*/  FSETP.GT.AND P0, PT, R10, R5.reuse, PT ;  /* 0x000000050a00720b */ /* 0x080fe40003f04000 */
[----:B------:R-:W-:Y:S02]  /*14e0*/  ISETP.NE.AND P2, PT, R4, UR10, PT ;  /* 0x0000000a04007c0c */ /* 0x000fe4000bf45270 */
[CC--:B------:R-:W-:Y:S02]  /*14f0*/  FSETP.GEU.AND P1, PT, R13.reuse, R0.reuse, PT ;  /* 0x000000000d00720b */ /* 0x0c0fe40003f2e000 */
[----:B------:R-:W-:Y:S02]  /*1500*/  FSEL R5, R10, R5, P0 ;  /* 0x000000050a057208 */ /* 0x000fe40000000000 */
[----:B------:R-:W-:-:S02]  /*1510*/  FSEL R0, R13, R0, !P1 ;  /* 0x000000000d007208 */ /* 0x000fc40004800000 */
[----:B------:R-:W-:-:S05]  /*1520*/  IADD3 R19, PT, PT, R19, UR9, RZ ;  /* 0x0000000913137c10 */ /* 0x000fca000fffe0ff */
[----:B------:R-:W-:Y:S05]  /*1530*/  @P2 BRA `(.L_x_19) ;  /* 0xfffffffc00c02947 */ /* 0x000fea000383ffff */
[----:B------:R-:W-:Y:S05]  /*1540*/  BSYNC.RELIABLE B1 ;  /* 0x0000000000017941 */ /* 0x000fea0003800100 */
.L_x_17:
[----:B------:R-:W0:Y:S01]  /*1550*/  LDC.64 R10, c[0x0][0x3a8] ;  /* 0x0000ea00ff0a7b82 */ /* 0x000e220000000a00 */
[----:B------:R-:W-:-:S04]  /*1560*/  FADD R2, R5, R0 ;  /* 0x0000000005027221 */ /* 0x000fc80000000000 */
[----:B------:R-:W-:-:S03]  /*1570*/  FMUL R17, R2, 0.5 ;  /* 0x3f00000002117820 */ /* 0x000fc60000400000 */
[----:B------:R-:W1:Y:S08]  /*1580*/  LDC.64 R12, c[0x0][0x3b8] ;  /* 0x0000ee00ff0c7b82 */ /* 0x000e700000000a00 */
[----:B------:R-:W2:Y:S01]  /*1590*/  LDC.64 R14, c[0x0][0x3b0] ;  /* 0x0000ec00ff0e7b82 */ /* 0x000ea20000000a00 */
[----:B0-----:R-:W-:-:S05]  /*15a0*/  IMAD.WIDE R10, R9, 0x4, R10 ;  /* 0x00000004090a7825 */ /* 0x001fca00078e020a */
[----:B------:R3:W-:Y:S01]  /*15b0*/  STG.E desc[UR4][R10.64], R5 ;  /* 0x000000050a007986 */ /* 0x0007e2000c101904 */
[----:B-1----:R-:W-:-:S05]  /*15c0*/  IMAD.WIDE R12, R9, 0x4, R12 ;  /* 0x00000004090c7825 */ /* 0x002fca00078e020c */
[----:B------:R3:W-:Y:S01]  /*15d0*/  STG.E desc[UR4][R12.64], R0 ;  /* 0x000000000c007986 */ /* 0x0007e2000c101904 */
[----:B--2---:R-:W-:-:S05]  /*15e0*/  IMAD.WIDE R14, R9, 0x4, R14 ;  /* 0x00000004090e7825 */ /* 0x004fca00078e020e */
[----:B------:R3:W-:Y:S01]  /*15f0*/  STG.E desc[UR4][R14.64], R17 ;  /* 0x000000110e007986 */ /* 0x0007e2000c101904 */
[----:B------:R-:W-:Y:S05]  /*1600*/  BRA `(.L_x_20) ;  /* 0x0000000000287947 */ /* 0x000fea0003800000 */
.L_x_18:
[----:B------:R-:W0:Y:S01]  /*1610*/  LDC.64 R4, c[0x0][0x3a8] ;  /* 0x0000ea00ff047b82 */ /* 0x000e220000000a00 */
[----:B------:R-:W-:-:S07]  /*1620*/  MOV R15, 0x7fffffff ;  /* 0x7fffffff000f7802 */ /* 0x000fce0000000f00 */
[----:B------:R-:W1:Y:S08]  /*1630*/  LDC.64 R10, c[0x0][0x3b0] ;  /* 0x0000ec00ff0a7b82 */ /* 0x000e700000000a00 */
[----:B------:R-:W2:Y:S01]  /*1640*/  LDC.64 R12, c[0x0][0x3b8] ;  /* 0x0000ee00ff0c7b82 */ /* 0x000ea20000000a00 */
[----:B0-----:R-:W-:-:S05]  /*1650*/  IMAD.WIDE R4, R9, 0x4, R4 ;  /* 0x0000000409047825 */ /* 0x001fca00078e0204 */
[----:B------:R0:W-:Y:S01]  /*1660*/  STG.E desc[UR4][R4.64], R15 ;  /* 0x0000000f04007986 */ /* 0x0001e2000c101904 */
[----:B-1----:R-:W-:-:S05]  /*1670*/  IMAD.WIDE R10, R9, 0x4, R10 ;  /* 0x00000004090a7825 */ /* 0x002fca00078e020a */
[----:B------:R0:W-:Y:S01]  /*1680*/  STG.E desc[UR4][R10.64], R15 ;  /* 0x0000000f0a007986 */ /* 0x0001e2000c101904 */
[----:B--2---:R-:W-:-:S05]  /*1690*/  IMAD.WIDE R12, R9, 0x4, R12 ;  /* 0x00000004090c7825 */ /* 0x004fca00078e020c */
[----:B------:R0:W-:Y:S02]  /*16a0*/  STG.E desc[UR4][R12.64], R15 ;  /* 0x0000000f0c007986 */ /* 0x0001e4000c101904 */
.L_x_20:
[----:B------:R-:W-:Y:S05]  /*16b0*/  BSYNC.RECONVERGENT B0 ;  /* 0x0000000000007941 */ /* 0x000fea0003800200 */
.L_x_16:
[----:B------:R-:W1:Y:S02]  /*16c0*/  LDCU.64 UR12, c[0x0][0x398] ;  /* 0x00007300ff0c77ac */ /* 0x000e640008000a00 */
[----:B-1----:R-:W-:Y:S02]  /*16d0*/  ISETP.NE.AND P0, PT, R7, UR13, PT ;  /* 0x0000000d07007c0c */ /* 0x002fe4000bf05270 */
[----:B------:R-:W-:-:S11]  /*16e0*/  IADD3 R9, PT, PT, R9, UR12, RZ ;  /* 0x0000000c09097c10 */ /* 0x000fd6000fffe0ff */
[----:B------:R-:W-:Y:S05]  /*16f0*/  @!P0 EXIT ;  /* 0x000000000000894d */ /* 0x000fea0003800000 */
[----:B------:R-:W-:Y:S05]  /*1700*/  BRA `(.L_x_21) ;  /* 0xfffffffc001c7947 */ /* 0x000fea000383ffff */
.L_x_15:
[----:B------:R-:W0:Y:S01]  /*1710*/  LDC R6, c[0x0][0x39c] ;  /* 0x0000e700ff067b82 */ /* 0x000e220000000800 */
[----:B------:R-:W-:Y:S01]  /*1720*/  LOP3.LUT P0, R0, R2, 0x3, RZ, 0xc0, !PT ;  /* 0x0000000302007812 */ /* 0x000fe2000780c0ff */
[----:B------:R-:W-:Y:S01]  /*1730*/  BSSY.RECONVERGENT B0, `(.L_x_22) ;  /* 0x0000022000007945 */ /* 0x000fe20003800200 */
[----:B0-----:R-:W-:-:S04]  /*1740*/  IADD3 R3, PT, PT, R5, -R6, RZ ;  /* 0x8000000605037210 */ /* 0x001fc80007ffe0ff */
[----:B------:R-:W-:-:S07]  /*1750*/  ISETP.GT.U32.AND P1, PT, R3, -0x4, PT ;  /* 0xfffffffc0300780c */ /* 0x000fce0003f24070 */
[----:B------:R-:W-:Y:S06]  /*1760*/  @!P0 BRA `(.L_x_23) ;  /* 0x0000000000788947 */ /* 0x000fec0003800000 */
[----:B---3--:R-:W0:Y:S01]  /*1770*/  LDC.64 R10, c[0x0][0x380] ;  /* 0x0000e000ff0a7b82 */ /* 0x008e220000000a00 */
[----:B------:R-:W-:Y:S02]  /*1780*/  IADD3 R5, PT, PT, R5, R0, RZ ;  /* 0x0000000005057210 */ /* 0x000fe40007ffe0ff */
[----:B------:R-:W-:-:S05]  /*1790*/  IADD3 R0, PT, PT, -R0, RZ, RZ ;  /* 0x000000ff00007210 */ /* 0x000fca0007ffe1ff */
[----:B------:R-:W1:Y:S08]  /*17a0*/  LDC.64 R12, c[0x0][0x388] ;  /* 0x0000e200ff0c7b82 */ /* 0x000e700000000a00 */
[----:B------:R-:W2:Y:S08]  /*17b0*/  LDC.64 R14, c[0x0][0x3a8] ;  /* 0x0000ea00ff0e7b82 */ /* 0x000eb00000000a00 */
[----:B----4-:R-:W3:Y:S08]  /*17c0*/  LDC.64 R16, c[0x0][0x3b0] ;  /* 0x0000ec00ff107b82 */ /* 0x010ef00000000a00 */
[----:B------:R-:W4:Y:S02]  /*17d0*/  LDC.64 R2, c[0x0][0x3b8] ;  /* 0x0000ee00ff027b82 */ /* 0x000f240000000a00 */
.L_x_24:
[----:B-1----:R-:W-:-:S04]  /*17e0*/  IMAD.WIDE R24, R9, 0x4, R12 ;  /* 0x0000000409187825 */ /* 0x002fc800078e020c */
[C---:B0-----:R-:W-:Y:S02]  /*17f0*/  IMAD.WIDE R26, R9.reuse, 0x4, R10 ;  /* 0x00000004091a7825 */ /* 0x041fe400078e020a */
[----:B------:R-:W5:Y:S04]  /*1800*/  LDG.E.CONSTANT R24, desc[UR4][R24.64] ;  /* 0x0000000418187981 */ /* 0x000f68000c1e9900 */
[----:B------:R-:W5:Y:S01]  /*1810*/  LDG.E.CONSTANT R27, desc[UR4][R26.64] ;  /* 0x000000041a1b7981 */ /* 0x000f62000c1e9900 */
[----:B--2---:R-:W-:Y:S01]  /*1820*/  IMAD.WIDE R18, R9, 0x4, R14 ;  /* 0x0000000409127825 */ /* 0x004fe200078e020e */
[----:B------:R-:W-:-:S03]  /*1830*/  IADD3 R0, PT, PT, R0, 0x1, RZ ;  /* 0x0000000100007810 */ /* 0x000fc60007ffe0ff */
[----:B---3--:R-:W-:-:S04]  /*1840*/  IMAD.WIDE R20, R9, 0x4, R16 ;  /* 0x0000000409147825 */ /* 0x008fc800078e0210 */
[----:B----4-:R-:W-:Y:S01]  /*1850*/  IMAD.WIDE R22, R9, 0x4, R2 ;  /* 0x0000000409167825 */ /* 0x010fe200078e0202 */
[----:B-----5:R-:W-:-:S04]  /*1860*/  FSETP.NAN.AND P0, PT, |R24|, |R24|, PT ;  /* 0x400000181800720b */ /* 0x020fc80003f08200 */
[----:B------:R-:W-:-:S13]  /*1870*/  FSETP.NUM.AND P0, PT, |R27|, |R27|, !P0 ;  /* 0x4000001b1b00720b */ /* 0x000fda0004707200 */
[----:B------:R-:W-:Y:S01]  /*1880*/  @!P0 MOV R29, 0x7fffffff ;  /* 0x7fffffff001d8802 */ /* 0x000fe20000000f00 */
[----:B------:R-:W-:-:S04]  /*1890*/  @P0 FADD R4, R27, R24 ;  /* 0x000000181b040221 */ /* 0x000fc80000000000 */
[----:B------:R0:W-:Y:S01]  /*18a0*/  @!P0 STG.E desc[UR4][R18.64], R29 ;  /* 0x0000001d12008986 */ /* 0x0001e2000c101904 */
[----:B------:R-:W-:Y:S01]  /*18b0*/  @P0 FMUL R7, R4, 0.5 ;  /* 0x3f00000004070820 */ /* 0x000fe20000400000 */
[----:B------:R-:W-:Y:S02]  /*18c0*/  MOV R4, UR11 ;  /* 0x0000000b00047c02 */ /* 0x000fe40008000f00 */
[----:B------:R0:W-:Y:S02]  /*18d0*/  @!P0 STG.E desc[UR4][R20.64], R29 ;  /* 0x0000001d14008986 */ /* 0x0001e4000c101904 */
[----:B------:R-:W-:Y:S02]  /*18e0*/  IADD3 R9, PT, PT, R9, R4, RZ ;  /* 0x0000000409097210 */ /* 0x000fe40007ffe0ff */
[----:B------:R0:W-:Y:S04]  /*18f0*/  @!P0 STG.E desc[UR4][R22.64], R29 ;  /* 0x0000001d16008986 */ /* 0x0001e8000c101904 */
[----:B------:R0:W-:Y:S04]  /*1900*/  @P0 STG.E desc[UR4][R18.64], R27 ;  /* 0x0000001b12000986 */ /* 0x0001e8000c101904 */
[----:B------:R0:W-:Y:S04]  /*1910*/  @P0 STG.E desc[UR4][R22.64], R24 ;  /* 0x0000001816000986 */ /* 0x0001e8000c101904 */
[----:B------:R0:W-:Y:S01]  /*1920*/  @P0 STG.E desc[UR4][R20.64], R7 ;  /* 0x0000000714000986 */ /* 0x0001e2000c101904 */
[----:B------:R-:W-:-:S13]  /*1930*/  ISETP.NE.AND P0, PT, R0, RZ, PT ;  /* 0x000000ff0000720c */ /* 0x000fda0003f05270 */
[----:B0-----:R-:W-:Y:S05]  /*1940*/  @P0 BRA `(.L_x_24) ;  /* 0xfffffffc00a40947 */ /* 0x001fea000383ffff */
.L_x_23:
[----:B------:R-:W-:Y:S05]  /*1950*/  BSYNC.RECONVERGENT B0 ;  /* 0x0000000000007941 */ /* 0x000fea0003800200 */
.L_x_22:
[----:B------:R-:W-:Y:S05]  /*1960*/  @P1 EXIT ;  /* 0x000000000000194d */ /* 0x000fea0003800000 */
[----:B------:R-:W0:Y:S01]  /*1970*/  LDC R0, c[0x0][0x398] ;  /* 0x0000e600ff007b82 */ /* 0x000e220000000800 */
[----:B------:R-:W-:Y:S01]  /*1980*/  IADD3 R2, PT, PT, R5, -R6, RZ ;  /* 0x8000000605027210 */ /* 0x000fe20007ffe0ff */
[C---:B------:R-:W-:Y:S01]  /*1990*/  IMAD R5, R4.reuse, 0x3, R9 ;  /* 0x0000000304057824 */ /* 0x040fe200078e0209 */
[----:B------:R-:W-:Y:S02]  /*19a0*/  IADD3 R3, PT, PT, R9, R4, RZ ;  /* 0x0000000409037210 */ /* 0x000fe40007ffe0ff */
[----:B------:R-:W-:-:S03]  /*19b0*/  LEA R7, R4, R9, 0x1 ;  /* 0x0000000904077211 */ /* 0x000fc600078e08ff */
[----:B---3--:R-:W1:Y:S08]  /*19c0*/  LDC.64 R10, c[0x0][0x380] ;  /* 0x0000e000ff0a7b82 */ /* 0x008e700000000a00 */
[----:B------:R-:W2:Y:S02]  /*19d0*/  LDC.64 R12, c[0x0][0x388] ;  /* 0x0000e200ff0c7b82 */ /* 0x000ea40000000a00 */
.L_x_25:
[C---:B--2-4-:R-:W-:Y:S01]  /*19e0*/  IMAD.WIDE R16, R9.reuse, 0x4, R12 ;  /* 0x0000000409107825 */ /* 0x054fe200078e020c */
[----:B------:R-:W2:Y:S03]  /*19f0*/  LDCU.64 UR12, c[0x0][0x3a8] ;  /* 0x00007500ff0c77ac */ /* 0x000ea60008000a00 */
[----:B-1----:R-:W-:Y:S01]  /*1a00*/  IMAD.WIDE R24, R9, 0x4, R10 ;  /* 0x0000000409187825 */ /* 0x002fe200078e020a */
[----:B------:R0:W3:Y:S01]  /*1a10*/  LDG.E.CONSTANT R6, desc[UR4][R16.64] ;  /* 0x0000000410067981 */ /* 0x0000e2000c1e9900 */
[----:B------:R-:W1:Y:S03]  /*1a20*/  LDCU.128 UR16, c[0x0][0x3b0] ;  /* 0x00007600ff1077ac */ /* 0x000e660008000c00 */
[----:B------:R4:W5:Y:S01]  /*1a30*/  LDG.E.CONSTANT R26, desc[UR4][R24.64] ;  /* 0x00000004181a7981 */ /* 0x000962000c1e9900 */
[----:B0-----:R-:W-:-:S04]  /*1a40*/  IMAD.WIDE R16, R0, 0x4, R16 ;  /* 0x0000000400107825 */ /* 0x001fc800078e0210 */
[----:B----4-:R-:W-:-:S05]  /*1a50*/  IMAD.WIDE R24, R0, 0x4, R24 ;  /* 0x0000000400187825 */ /* 0x010fca00078e0218 */
[----:B------:R-:W4:Y:S01]  /*1a60*/  LDG.E.CONSTANT R8, desc[UR4][R24.64] ;  /* 0x0000000418087981 */ /* 0x000f22000c1e9900 */
[----:B---3--:R-:W-:-:S04]  /*1a70*/  FSETP.NAN.AND P1, PT, |R6|, |R6|, PT ;  /* 0x400000060600720b */ /* 0x008fc80003f28200 */
[----:B-----5:R-:W-:-:S13]  /*1a80*/  FSETP.NUM.AND P1, PT, |R26|, |R26|, !P1 ;  /* 0x4000001a1a00720b */ /* 0x020fda0004f27200 */
[----:B--2---:R-:W-:Y:S02]  /*1a90*/  @!P1 MOV R18, UR12 ;  /* 0x0000000c00129c02 */ /* 0x004fe40008000f00 */
[----:B------:R-:W-:Y:S02]  /*1aa0*/  @!P1 MOV R19, UR13 ;  /* 0x0000000d00139c02 */ /* 0x000fe40008000f00 */
[----:B------:R-:W-:Y:S02]  /*1ab0*/  @!P1 MOV R27, 0x7fffffff ;  /* 0x7fffffff001b9802 */ /* 0x000fe40000000f00 */
[----:B-1----:R-:W-:Y:S01]  /*1ac0*/  @!P1 MOV R20, UR16 ;  /* 0x0000001000149c02 */ /* 0x002fe20008000f00 */
[----:B------:R-:W-:Y:S01]  /*1ad0*/  @!P1 IMAD.WIDE R14, R9, 0x4, R18 ;  /* 0x00000004090e9825 */ /* 0x000fe200078e0212 */
[----:B------:R-:W-:-:S04]  /*1ae0*/  @!P1 MOV R21, UR17 ;  /* 0x0000001100159c02 */ /* 0x000fc80008000f00 */
[----:B------:R0:W-:Y:S01]  /*1af0*/  @!P1 STG.E desc[UR4][R14.64], R27 ;  /* 0x0000001b0e009986 */ /* 0x0001e2000c101904 */
[----:B------:R-:W-:Y:S01]  /*1b00*/  @!P1 IMAD.WIDE R22, R9, 0x4, R20 ;  /* 0x0000000409169825 */ /* 0x000fe200078e0214 */
[----:B------:R-:W-:-:S04]  /*1b10*/  @P1 MOV R18, UR12 ;  /* 0x0000000c00121c02 */ /* 0x000fc80008000f00 */
[----:B------:R-:W-:Y:S01]  /*1b20*/  @!P1 STG.E desc[UR4][R22.64], R27 ;  /* 0x0000001b16009986 */ /* 0x000fe2000c101904 */
[----:B0-----:R-:W-:Y:S02]  /*1b30*/  @!P1 MOV R14, UR18 ;  /* 0x00000012000e9c02 */ /* 0x001fe40008000f00 */
[----:B------:R-:W-:-:S03]  /*1b40*/  @!P1 MOV R15, UR19 ;  /* 0x00000013000f9c02 */ /* 0x000fc60008000f00 */
[----:B------:R-:W-:Y:S01]  /*1b50*/  @!P1 IMAD.WIDE R28, R9, 0x4, R14 ;  /* 0x00000004091c9825 */ /* 0x000fe200078e020e */
[----:B------:R-:W-:-:S04]  /*1b60*/  @P1 MOV R19, UR13 ;  /* 0x0000000d00131c02 */ /* 0x000fc80008000f00 */
[----:B------:R0:W-:Y:S01]  /*1b70*/  @!P1 STG.E desc[UR4][R28.64], R27 ;  /* 0x0000001b1c009986 */ /* 0x0001e2000c101904 */
[----:B------:R-:W-:Y:S01]  /*1b80*/  @P1 IMAD.WIDE R22, R9, 0x4, R18 ;  /* 0x0000000409161825 */ /* 0x000fe200078e0212 */
[----:B------:R-:W-:Y:S02]  /*1b90*/  @P1 MOV R14, UR18 ;  /* 0x00000012000e1c02 */ /* 0x000fe40008000f00 */
[----:B------:R-:W-:Y:S01]  /*1ba0*/  @P1 MOV R15, UR19 ;  /* 0x00000013000f1c02 */ /* 0x000fe20008000f00 */
[----:B0-----:R0:W2:Y:S04]  /*1bb0*/  LDG.E.CONSTANT R29, desc[UR4][R16.64] ;  /* 0x00000004101d7981 */ /* 0x0010a8000c1e9900 */
[----:B------:R1:W-:Y:S02]  /*1bc0*/  @P1 STG.E desc[UR4][R22.64], R26 ;  /* 0x0000001a16001986 */ /* 0x0003e4000c101904 */
[----:B-1----:R-:W-:-:S04]  /*1bd0*/  IMAD.WIDE R22, R0, 0x4, R16 ;  /* 0x0000000400167825 */ /* 0x002fc800078e0210 */
[----:B0-----:R-:W-:Y:S01]  /*1be0*/  @P1 IMAD.WIDE R16, R9, 0x4, R14 ;  /* 0x0000000409101825 */ /* 0x001fe200078e020e */
[----:B------:R-:W3:Y:S04]  /*1bf0*/  LDG.E.CONSTANT R27, desc[UR4][R22.64] ;  /* 0x00000004161b7981 */ /* 0x000ee8000c1e9900 */
[----:B------:R0:W-:Y:S02]  /*1c00*/  @P1 STG.E desc[UR4][R16.64], R6 ;  /* 0x0000000610001986 */ /* 0x0001e4000c101904 */
[----:B0-----:R-:W-:-:S05]  /*1c10*/  IMAD.WIDE R16, R0, 0x4, R24 ;  /* 0x0000000400107825 */ /* 0x001fca00078e0218 */
[----:B------:R0:W5:Y:S01]  /*1c20*/  LDG.E.CONSTANT R4, desc[UR4][R16.64] ;  /* 0x0000000410047981 */ /* 0x000162000c1e9900 */
[----:B------:R-:W-:-:S06]  /*1c30*/  IMAD.WIDE R24, R0, 0x4, R22 ;  /* 0x0000000400187825 */ /* 0x000fcc00078e0216 */
[----:B------:R-:W5:Y:S01]  /*1c40*/  LDG.E.CONSTANT R24, desc[UR4][R24.64] ;  /* 0x0000000418187981 */ /* 0x000f62000c1e9900 */
[----:B0-----:R-:W-:-:S05]  /*1c50*/  IMAD.WIDE R16, R0, 0x4, R16 ;  /* 0x0000000400107825 */ /* 0x001fca00078e0210 */
[----:B------:R0:W5:Y:S01]  /*1c60*/  LDG.E.CONSTANT R28, desc[UR4][R16.64] ;  /* 0x00000004101c7981 */ /* 0x000162000c1e9900 */
[----:B------:R-:W-:Y:S01]  /*1c70*/  @P1 MOV R20, UR16 ;  /* 0x0000001000141c02 */ /* 0x000fe20008000f00 */
[----:B------:R-:W-:Y:S01]  /*1c80*/  @P1 FADD R26, R26, R6 ;  /* 0x000000061a1a1221 */ /* 0x000fe20000000000 */
[----:B------:R-:W-:-:S03]  /*1c90*/  @P1 MOV R21, UR17 ;  /* 0x0000001100151c02 */ /* 0x000fc60008000f00 */
[----:B------:R-:W-:Y:S01]  /*1ca0*/  @P1 FMUL R26, R26, 0.5 ;  /* 0x3f0000001a1a1820 */ /* 0x000fe20000400000 */
[----:B------:R-:W-:-:S05]  /*1cb0*/  @P1 IMAD.WIDE R22, R9, 0x4, R20 ;  /* 0x0000000409161825 */ /* 0x000fca00078e0214 */
[----:B------:R1:W-:Y:S01]  /*1cc0*/  @P1 STG.E desc[UR4][R22.64], R26 ;  /* 0x0000001a16001986 */ /* 0x0003e2000c101904 */
[----:B------:R-:W-:Y:S02]  /*1cd0*/  IADD3 R2, PT, PT, R2, 0x4, RZ ;  /* 0x0000000402027810 */ /* 0x000fe40007ffe0ff */
[----:B------:R-:W-:-:S04]  /*1ce0*/  IADD3 R9, PT, PT, R9, R0, RZ ;  /* 0x0000000009097210 */ /* 0x000fc80007ffe0ff */
[----:B------:R-:W-:-:S04]  /*1cf0*/  IADD3 R9, PT, PT, R9, R0, RZ ;  /* 0x0000000009097210 */ /* 0x000fc80007ffe0ff */
[----:B------:R-:W-:Y:S02]  /*1d00*/  LEA R9, R0, R9, 0x1 ;  /* 0x0000000900097211 */ /* 0x000fe400078e08ff */
[----:B--2---:R-:W-:-:S04]  /*1d10*/  FSETP.NAN.AND P0, PT, |R29|, |R29|, PT ;  /* 0x4000001d1d00720b */ /* 0x004fc80003f08200 */
[----:B----4-:R-:W-:-:S13]  /*1d20*/  FSETP.NUM.AND P0, PT, |R8|, |R8|, !P0 ;  /* 0x400000080800720b */ /* 0x010fda0004707200 */
[----:B-1----:R-:W-:Y:S01]  /*1d30*/  @!P0 MOV R26, 0x7fffffff ;  /* 0x7fffffff001a8802 */ /* 0x002fe20000000f00 */
[----:B------:R-:W-:-:S04]  /*1d40*/  @!P0 IMAD.WIDE R22, R3, 0x4, R18 ;  /* 0x0000000403168825 */ /* 0x000fc800078e0212 */
[----:B0-----:R-:W-:Y:S01]  /*1d50*/  @!P0 IMAD.WIDE R16, R3, 0x4, R20 ;  /* 0x0000000403108825 */ /* 0x001fe200078e0214 */
[----:B---3--:R-:W-:Y:S01]  /*1d60*/  FSETP.NAN.AND P1, PT, |R27|, |R27|, PT ;  /* 0x4000001b1b00720b */ /* 0x008fe20003f28200 */
[----:B------:R-:W-:Y:S04]  /*1d70*/  @!P0 STG.E desc[UR4][R22.64], R26 ;  /* 0x0000001a16008986 */ /* 0x000fe8000c101904 */
[----:B------:R0:W-:Y:S01]  /*1d80*/  @!P0 STG.E desc[UR4][R16.64], R26 ;  /* 0x0000001a10008986 */ /* 0x0001e2000c101904 */
[----:B------:R-:W-:Y:S01]  /*1d90*/  @P0 FADD R6, R8, R29 ;  /* 0x0000001d08060221 */ /* 0x000fe20000000000 */
[----:B0-----:R-:W-:Y:S01]  /*1da0*/  @!P0 IMAD.WIDE R16, R3, 0x4, R14 ;  /* 0x0000000403108825 */ /* 0x001fe200078e020e */
[----:B-----5:R-:W-:-:S03]  /*1db0*/  FSETP.NUM.AND P1, PT, |R4|, |R4|, !P1 ;  /* 0x400000040400720b */ /* 0x020fc60004f27200 */
[C---:B------:R-:W-:Y:S01]  /*1dc0*/  @P0 IMAD.WIDE R22, R3.reuse, 0x4, R18 ;  /* 0x0000000403160825 */ /* 0x040fe200078e0212 */
[----:B------:R-:W-:Y:S03]  /*1dd0*/  @!P0 STG.E desc[UR4][R16.64], R26 ;  /* 0x0000001a10008986 */ /* 0x000fe6000c101904 */
[----:B------:R-:W-:Y:S01]  /*1de0*/  @P0 FMUL R25, R6, 0.5 ;  /* 0x3f00000006190820 */ /* 0x000fe20000400000 */
[----:B------:R0:W-:Y:S01]  /*1df0*/  @P0 STG.E desc[UR4][R22.64], R8 ;  /* 0x0000000816000986 */ /* 0x0001e2000c101904 */
[----:B------:R-:W-:-:S05]  /*1e00*/  @P0 IMAD.WIDE R16, R3, 0x4, R14 ;  /* 0x0000000403100825 */ /* 0x000fca00078e020e */
[----:B------:R1:W-:Y:S01]  /*1e10*/  @P0 STG.E desc[UR4][R16.64], R29 ;  /* 0x0000001d10000986 */ /* 0x0003e2000c101904 */
[----:B0-----:R-:W-:Y:S01]  /*1e20*/  @!P1 MOV R8, 0x7fffffff ;  /* 0x7fffffff00089802 */ /* 0x001fe20000000f00 */
[----:B------:R-:W-:-:S04]  /*1e30*/  @!P1 IMAD.WIDE R22, R7, 0x4, R18 ;  /* 0x0000000407169825 */ /* 0x000fc800078e0212 */
[----:B-1----:R-:W-:-:S05]  /*1e40*/  @P0 IMAD.WIDE R16, R3, 0x4, R20 ;  /* 0x0000000403100825 */ /* 0x002fca00078e0214 */
[----:B------:R0:W-:Y:S01]  /*1e50*/  @P0 STG.E desc[UR4][R16.64], R25 ;  /* 0x0000001910000986 */ /* 0x0001e2000c101904 */
[----:B------:R-:W-:-:S03]  /*1e60*/  FSETP.NAN.AND P0, PT, |R24|, |R24|, PT ;  /* 0x400000181800720b */ /* 0x000fc60003f08200 */
[----:B------:R1:W-:Y:S01]  /*1e70*/  @!P1 STG.E desc[UR4][R22.64], R8 ;  /* 0x0000000816009986 */ /* 0x0003e2000c101904 */
[----:B------:R-:W-:Y:S01]  /*1e80*/  FSETP.NUM.AND P0, PT, |R28|, |R28|, !P0 ;  /* 0x4000001c1c00720b */ /* 0x000fe20004707200 */
[----:B0-----:R-:W-:-:S04]  /*1e90*/  @!P1 IMAD.WIDE R16, R7, 0x4, R20 ;  /* 0x0000000407109825 */ /* 0x001fc800078e0214 */
[C---:B-1----:R-:W-:Y:S01]  /*1ea0*/  @!P1 IMAD.WIDE R22, R7.reuse, 0x4, R14 ;  /* 0x0000000407169825 */ /* 0x042fe200078e020e */
[----:B------:R-:W-:Y:S03]  /*1eb0*/  @!P1 STG.E desc[UR4][R16.64], R8 ;  /* 0x0000000810009986 */ /* 0x000fe6000c101904 */
[----:B------:R-:W-:Y:S01]  /*1ec0*/  @P1 FADD R6, R4, R27 ;  /* 0x0000001b04061221 */ /* 0x000fe20000000000 */
[----:B------:R-:W-:Y:S03]  /*1ed0*/  @!P1 STG.E desc[UR4][R22.64], R8 ;  /* 0x0000000816009986 */ /* 0x000fe6000c101904 */
[----:B------:R-:W-:Y:S01]  /*1ee0*/  @P1 FMUL R29, R6, 0.5 ;  /* 0x3f000000061d1820 */ /* 0x000fe20000400000 */
[----:B------:R-:W-:Y:S01]  /*1ef0*/  @!P0 MOV R25, 0x7fffffff ;  /* 0x7fffffff00198802 */ /* 0x000fe20000000f00 */
[----:B------:R-:W-:-:S04]  /*1f00*/  @P1 IMAD.WIDE R16, R7, 0x4, R14 ;  /* 0x0000000407101825 */ /* 0x000fc800078e020e */
[----:B------:R-:W-:-:S05]  /*1f10*/  @P1 IMAD.WIDE R22, R7, 0x4, R18 ;  /* 0x0000000407161825 */ /* 0x000fca00078e0212 */
[----:B------:R0:W-:Y:S04]  /*1f20*/  @P1 STG.E desc[UR4][R22.64], R4 ;  /* 0x0000000416001986 */ /* 0x0001e8000c101904 */
[----:B------:R1:W-:Y:S01]  /*1f30*/  @P1 STG.E desc[UR4][R16.64], R27 ;  /* 0x0000001b10001986 */ /* 0x0003e2000c101904 */
[----:B0-----:R-:W-:-:S04]  /*1f40*/  @P1 IMAD.WIDE R22, R7, 0x4, R20 ;  /* 0x0000000407161825 */ /* 0x001fc800078e0214 */
[----:B------:R-:W-:Y:S01]  /*1f50*/  @P0 FADD R4, R28, R24 ;  /* 0x000000181c040221 */ /* 0x000fe20000000000 */
[C---:B-1----:R-:W-:Y:S01]  /*1f60*/  @!P0 IMAD.WIDE R26, R5.reuse, 0x4, R18 ;  /* 0x00000004051a8825 */ /* 0x042fe200078e0212 */
[----:B------:R0:W-:Y:S03]  /*1f70*/  @P1 STG.E desc[UR4][R22.64], R29 ;  /* 0x0000001d16001986 */ /* 0x0001e6000c101904 */
[C---:B------:R-:W-:Y:S01]  /*1f80*/  @!P0 IMAD.WIDE R16, R5.reuse, 0x4, R20 ;  /* 0x0000000405108825 */ /* 0x040fe200078e0214 */
[----:B------:R1:W-:Y:S03]  /*1f90*/  @!P0 STG.E desc[UR4][R26.64], R25 ;  /* 0x000000191a008986 */ /* 0x0003e6000c101904 */
[----:B------:R-:W-:Y:S01]  /*1fa0*/  @P0 FMUL R4, R4, 0.5 ;  /* 0x3f00000004040820 */ /* 0x000fe20000400000 */
[C---:B------:R-:W-:Y:S01]  /*1fb0*/  @P0 IMAD.WIDE R18, R5.reuse, 0x4, R18 ;  /* 0x0000000405120825 */ /* 0x040fe200078e0212 */
[----:B------:R1:W-:Y:S03]  /*1fc0*/  @!P0 STG.E desc[UR4][R16.64], R25 ;  /* 0x0000001910008986 */ /* 0x0003e6000c101904 */
[----:B0-----:R-:W-:-:S04]  /*1fd0*/  @!P0 IMAD.WIDE R22, R5, 0x4, R14 ;  /* 0x0000000405168825 */ /* 0x001fc800078e020e */
[C---:B------:R-:W-:Y:S01]  /*1fe0*/  @P0 IMAD.WIDE R14, R5.reuse, 0x4, R14 ;  /* 0x00000004050e0825 */ /* 0x040fe200078e020e */
[----:B------:R1:W-:Y:S03]  /*1ff0*/  @!P0 STG.E desc[UR4][R22.64], R25 ;  /* 0x0000001916008986 */ /* 0x0003e6000c101904 */
[----:B------:R-:W-:Y:S01]  /*2000*/  @P0 IMAD.WIDE R20, R5, 0x4, R20 ;  /* 0x0000000405140825 */ /* 0x000fe200078e0214 */
[----:B------:R1:W-:Y:S04]  /*2010*/  @P0 STG.E desc[UR4][R18.64], R28 ;  /* 0x0000001c12000986 */ /* 0x0003e8000c101904 */
[----:B------:R1:W-:Y:S04]  /*2020*/  @P0 STG.E desc[UR4][R14.64], R24 ;  /* 0x000000180e000986 */ /* 0x0003e8000c101904 */
[----:B------:R1:W-:Y:S01]  /*2030*/  @P0 STG.E desc[UR4][R20.64], R4 ;  /* 0x0000000414000986 */ /* 0x0003e2000c101904 */
[----:B------:R-:W-:-:S02]  /*2040*/  ISETP.NE.AND P0, PT, R2, RZ, PT ;  /* 0x000000ff0200720c */ /* 0x000fc40003f05270 */
[C---:B------:R-:W-:Y:S02]  /*2050*/  LEA R7, R0.reuse, R7, 0x2 ;  /* 0x0000000700077211 */ /* 0x040fe400078e10ff */
[C---:B------:R-:W-:Y:S02]  /*2060*/  LEA R5, R0.reuse, R5, 0x2 ;  /* 0x0000000500057211 */ /* 0x040fe400078e10ff */
[----:B------:R-:W-:-:S07]  /*2070*/  LEA R3, R0, R3, 0x2 ;  /* 0x0000000300037211 */ /* 0x000fce00078e10ff */
[----:B-1----:R-:W-:Y:S05]  /*2080*/  @!P0 EXIT ;  /* 0x000000000000894d */ /* 0x002fea0003800000 */
[----:B------:R-:W-:Y:S05]  /*2090*/  BRA `(.L_x_25) ;  /* 0xfffffff800507947 */ /* 0x000fea000383ffff */
.L_x_26:
[----:B------:R-:W-:-:S00]  /*20a0*/  BRA `(.L_x_26) ;  /* 0xfffffffc00fc7947 */ /* 0x000fc0000383ffff */
[----:B------:R-:W-:-:S00]  /*20b0*/  NOP ;  /* 0x0000000000007918 */ /* 0x000fc00000000000 */
        /* <DEDUP_REMOVED lines=12> */
.L_x_93:


//--------------------- .text.donchian_batch_from_rmq_f32 --------------------------
	.section	.text.donchian_batch_from_rmq_f32,"ax",@progbits
	.align	128
        .global         donchian_batch_from_rmq_f32
        .type           donchian_batch_from_rmq_f32,@function
        .size           donchian_batch_from_rmq_f32,(.L_x_94 - donchian_batch_from_rmq_f32)
        .other          donchian_batch_from_rmq_f32,@"STO_CUDA_ENTRY STV_DEFAULT"
donchian_batch_from_rmq_f32:
.text.donchian_batch_from_rmq_f32:
[----:B------:R-:W-:Y:S01]  /*0000*/  LDC R1, c[0x0][0x37c] ;  /* 0x0000df00ff017b82 */ /* 0x000fe20000000800 */
[----:B------:R-:W0:Y:S07]  /*0010*/  S2R R0, SR_TID.X ;  /* 0x0000000000007919 */ /* 0x000e2e0000002100 */
[----:B------:R-:W0:Y:S01]  /*0020*/  S2UR UR4, SR_CTAID.X ;  /* 0x00000000000479c3 */ /* 0x000e220000002500 */
[----:B------:R-:W1:Y:S07]  /*0030*/  LDCU UR5, c[0x0][0x38c] ;  /* 0x00007180ff0577ac */ /* 0x000e6e0008000800 */
[----:B------:R-:W0:Y:S02]  /*0040*/  LDC R15, c[0x0][0x360] ;  /* 0x0000d800ff0f7b82 */ /* 0x000e240000000800 */
[----:B0-----:R-:W-:-:S05]  /*0050*/  IMAD R15, R15, UR4, R0 ;  /* 0x000000040f0f7c24 */ /* 0x001fca000f8e0200 */
[----:B-1----:R-:W-:-:S13]  /*0060*/  ISETP.GE.AND P0, PT, R15, UR5, PT ;  /* 0x000000050f007c0c */ /* 0x002fda000bf06270 */
[----:B------:R-:W-:Y:S05]  /*0070*/  @P0 EXIT ;  /* 0x000000000000094d */ /* 0x000fea0003800000 */
[----:B------:R-:W0:Y:S01]  /*0080*/  LDC.64 R4, c[0x0][0x380] ;  /* 0x0000e000ff047b82 */ /* 0x000e220000000a00 */
[----:B------:R-:W1:Y:S07]  /*0090*/  LDCU.64 UR4, c[0x0][0x358] ;  /* 0x00006b00ff0477ac */ /* 0x000e6e0008000a00 */
[----:B------:R-:W2:Y:S08]  /*00a0*/  LDC R7, c[0x0][0x390] ;  /* 0x0000e400ff077b82 */ /* 0x000eb00000000800 */
[----:B------:R-:W3:Y:S01]  /*00b0*/  LDC R2, c[0x0][0x388] ;  /* 0x0000e200ff027b82 */ /* 0x000ee20000000800 */
[----:B0-----:R-:W-:-:S07]  /*00c0*/  IMAD.WIDE R4, R15, 0x4, R4 ;  /* 0x000000040f047825 */ /* 0x001fce00078e0204 */
[----:B------:R-:W0:Y:S01]  /*00d0*/  LDC.64 R8, c[0x0][0x3b0] ;  /* 0x0000ec00ff087b82 */ /* 0x000e220000000a00 */
[----:B-1----:R-:W4:Y:S01]  /*00e0*/  LDG.E.CONSTANT R3, desc[UR4][R4.64] ;  /* 0x0000000404037981 */ /* 0x002f22000c1e9900 */
[----:B--2---:R-:W-:-:S06]  /*00f0*/  ISETP.GT.AND P0, PT, R7, -0x1, PT ;  /* 0xffffffff0700780c */ /* 0x004fcc0003f04270 */
[----:B------:R-:W1:Y:S01]  /*0100*/  LDC.64 R10, c[0x0][0x3b8] ;  /* 0x0000ee00ff0a7b82 */ /* 0x000e620000000a00 */
[----:B---3--:R-:W-:-:S07]  /*0110*/  ISETP.GT.AND P1, PT, R2, R7, PT ;  /* 0x000000070200720c */ /* 0x008fce0003f24270 */
[----:B------:R-:W2:Y:S01]  /*0120*/  LDC.64 R12, c[0x0][0x3c0] ;  /* 0x0000f000ff0c7b82 */ /* 0x000ea20000000a00 */
[----:B------:R-:W-:-:S04]  /*0130*/  IMAD R15, R15, R2, RZ ;  /* 0x000000020f0f7224 */ /* 0x000fc800078e02ff */
[----:B0-----:R-:W-:-:S04]  /*0140*/  IMAD.WIDE R8, R15, 0x4, R8 ;  /* 0x000000040f087825 */ /* 0x001fc800078e0208 */
[----:B-1----:R-:W-:-:S04]  /*0150*/  IMAD.WIDE R10, R15, 0x4, R10 ;  /* 0x000000040f0a7825 */ /* 0x002fc800078e020a */
[----:B--2---:R-:W-:Y:S01]  /*0160*/  IMAD.WIDE R12, R15, 0x4, R12 ;  /* 0x000000040f0c7825 */ /* 0x004fe200078e020c */
[----:B----4-:R-:W-:-:S04]  /*0170*/  ISETP.GT.AND P0, PT, R3, RZ, P0 ;  /* 0x000000ff0300720c */ /* 0x010fc80000704270 */
[----:B------:R-:W-:-:S13]  /*0180*/  ISETP.LE.AND P0, PT, R3, R2, P0 ;  /* 0x000000020300720c */ /* 0x000fda0000703270 */
[----:B------:R-:W-:Y:S05]  /*0190*/  @P0 BRA P1, `(.L_x_27) ;  /* 0x0000000400ac0947 */ /* 0x000fea0000800000 */
[----:B------:R-:W-:-:S13]  /*01a0*/  ISETP.GE.AND P0, PT, R2, 0x1, PT ;  /* 0x000000010200780c */ /* 0x000fda0003f06270 */
[----:B------:R-:W-:Y:S05]  /*01b0*/  @!P0 EXIT ;  /* 0x000000000000894d */ /* 0x000fea0003800000 */
[C---:B------:R-:W-:Y:S01]  /*01c0*/  ISETP.GE.U32.AND P1, PT, R2.reuse, 0x8, PT ;  /* 0x000000080200780c */ /* 0x040fe20003f26070 */
[----:B------:R-:W-:Y:S01]  /*01d0*/  IMAD.MOV.U32 R3, RZ, RZ, RZ ;  /* 0x000000ffff037224 */ /* 0x000fe200078e00ff */
[----:B------:R-:W-:-:S04]  /*01e0*/  LOP3.LUT R22, R2, 0x7, RZ, 0xc0, !PT ;  /* 0x0000000702167812 */ /* 0x000fc800078ec0ff */
[----:B------:R-:W-:-:S07]  /*01f0*/  ISETP.NE.AND P0, PT, R22, RZ, PT ;  /* 0x000000ff1600720c */ /* 0x000fce0003f05270 */
[----:B------:R-:W-:Y:S06]  /*0200*/  @!P1 BRA `(.L_x_28) ;  /* 0x0000000000d49947 */ /* 0x000fec0003800000 */
[----:B------:R-:W0:Y:S01]  /*0210*/  LDCU.128 UR8, c[0x0][0x3b0] ;  /* 0x00007600ff0877ac */ /* 0x000e220008000c00 */
[----:B------:R-:W-:Y:S01]  /*0220*/  IMAD.MOV.U32 R4, RZ, RZ, 0x10 ;  /* 0x00000010ff047424 */ /* 0x000fe200078e00ff */
[----:B------:R-:W-:Y:S01]  /*0230*/  LOP3.LUT R3, R2, 0x7ffffff8, RZ, 0xc0, !PT ;  /* 0x7ffffff802037812 */ /* 0x000fe200078ec0ff */
[----:B------:R-:W-:Y:S01]  /*0240*/  IMAD.MOV.U32 R5, RZ, RZ, 0x0 ;  /* 0x00000000ff057424 */ /* 0x000fe200078e00ff */
[----:B------:R-:W1:Y:S01]  /*0250*/  LDCU.64 UR6, c[0x0][0x3c0] ;  /* 0x00007800ff0677ac */ /* 0x000e620008000a00 */
[----:B------:R-:W-:-:S04]  /*0260*/  IMAD.WIDE R4, R15, 0x4, R4 ;  /* 0x000000040f047825 */ /* 0x000fc800078e0204 */
[----:B------:R-:W-:Y:S01]  /*0270*/  IMAD.MOV R0, RZ, RZ, -R3 ;  /* 0x000000ffff007224 */ /* 0x000fe200078e0a03 */
[C---:B0-----:R-:W-:Y:S02]  /*0280*/  IADD3 R20, P1, PT, R4.reuse, UR8, RZ ;  /* 0x0000000804147c10 */ /* 0x041fe4000ff3e0ff */
[C---:B------:R-:W-:Y:S02]  /*0290*/  IADD3 R18, P2, PT, R4.reuse, UR10, RZ ;  /* 0x0000000a04127c10 */ /* 0x040fe4000ff5e0ff */
[----:B-1----:R-:W-:Y:S02]  /*02a0*/  IADD3 R16, P3, PT, R4, UR6, RZ ;  /* 0x0000000604107c10 */ /* 0x002fe4000ff7e0ff */
[C---:B------:R-:W-:Y:S02]  /*02b0*/  IADD3.X R21, PT, PT, R5.reuse, UR9, RZ, P1, !PT ;  /* 0x0000000905157c10 */ /* 0x040fe40008ffe4ff */
[C---:B------:R-:W-:Y:S02]  /*02c0*/  IADD3.X R19, PT, PT, R5.reuse, UR11, RZ, P2, !PT ;  /* 0x0000000b05137c10 */ /* 0x040fe400097fe4ff */
[----:B------:R-:W-:-:S07]  /*02d0*/  IADD3.X R17, PT, PT, R5, UR7, RZ, P3, !PT ;  /* 0x0000000705117c10 */ /* 0x000fce0009ffe4ff */
.L_x_29:
[----:B0-----:R-:W-:Y:S01]  /*02e0*/  IMAD.MOV.U32 R23, RZ, RZ, 0x7fffffff ;  /* 0x7fffffffff177424 */ /* 0x001fe200078e00ff */
[----:B------:R-:W-:Y:S01]  /*02f0*/  MOV R6, R18 ;  /* 0x0000001200067202 */ /* 0x000fe20000000f00 */
[----:B------:R-:W-:Y:S02]  /*0300*/  IMAD.MOV.U32 R4, RZ, RZ, R20 ;  /* 0x000000ffff047224 */ /* 0x000fe400078e0014 */
[----:B------:R-:W-:Y:S01]  /*0310*/  IMAD.MOV.U32 R5, RZ, RZ, R21 ;  /* 0x000000ffff057224 */ /* 0x000fe200078e0015 */
[----:B------:R-:W-:Y:S01]  /*0320*/  IADD3 R18, P3, PT, R6, 0x20, RZ ;  /* 0x0000002006127810 */ /* 0x000fe20007f7e0ff */
[----:B------:R-:W-:Y:S01]  /*0330*/  IMAD.MOV.U32 R7, RZ, RZ, R19 ;  /* 0x000000ffff077224 */ /* 0x000fe200078e0013 */
[----:B------:R-:W-:Y:S01]  /*0340*/  IADD3 R20, P2, PT, R4, 0x20, RZ ;  /* 0x0000002004147810 */ /* 0x000fe20007f5e0ff */
[----:B------:R-:W-:Y:S01]  /*0350*/  IMAD.MOV.U32 R14, RZ, RZ, R16 ;  /* 0x000000ffff0e7224 */ /* 0x000fe200078e0010 */
[----:B------:R0:W-:Y:S01]  /*0360*/  STG.E desc[UR4][R4.64+-0x10], R23 ;  /* 0xfffff01704007986 */ /* 0x0001e2000c101904 */
[----:B------:R-:W-:-:S02]  /*0370*/  IMAD.MOV.U32 R15, RZ, RZ, R17 ;  /* 0x000000ffff0f7224 */ /* 0x000fc400078e0011 */
[----:B------:R-:W-:Y:S01]  /*0380*/  VIADD R0, R0, 0x8 ;  /* 0x0000000800007836 */ /* 0x000fe20000000000 */
[----:B------:R0:W-:Y:S01]  /*0390*/  STG.E desc[UR4][R6.64+-0x10], R23 ;  /* 0xfffff01706007986 */ /* 0x0001e2000c101904 */
[----:B------:R-:W-:Y:S01]  /*03a0*/  IADD3 R16, P4, PT, R14, 0x20, RZ ;  /* 0x000000200e107810 */ /* 0x000fe20007f9e0ff */
[----:B------:R-:W-:Y:S02]  /*03b0*/  IMAD.X R21, RZ, RZ, R5, P2 ;  /* 0x000000ffff157224 */ /* 0x000fe400010e0605 */
[----:B------:R0:W-:Y:S01]  /*03c0*/  STG.E desc[UR4][R14.64+-0x10], R23 ;  /* 0xfffff0170e007986 */ /* 0x0001e2000c101904 */
[----:B------:R-:W-:Y:S01]  /*03d0*/  ISETP.NE.AND P1, PT, R0, RZ, PT ;  /* 0x000000ff0000720c */ /* 0x000fe20003f25270 */
[----:B------:R-:W-:Y:S02]  /*03e0*/  IMAD.X R19, RZ, RZ, R7, P3 ;  /* 0x000000ffff137224 */ /* 0x000fe400018e0607 */
[----:B------:R0:W-:Y:S01]  /*03f0*/  STG.E desc[UR4][R4.64+-0xc], R23 ;  /* 0xfffff41704007986 */ /* 0x0001e2000c101904 */
[----:B------:R-:W-:-:S03]  /*0400*/  IMAD.X R17, RZ, RZ, R15, P4 ;  /* 0x000000ffff117224 */ /* 0x000fc600020e060f */
[----:B------:R0:W-:Y:S04]  /*0410*/  STG.E desc[UR4][R6.64+-0xc], R23 ;  /* 0xfffff41706007986 */ /* 0x0001e8000c101904 */
        /* <DEDUP_REMOVED lines=18> */
[----:B------:R0:W-:Y:S01]  /*0540*/  STG.E desc[UR4][R14.64+0xc], R23 ;  /* 0x00000c170e007986 */ /* 0x0001e2000c101904 */
[----:B------:R-:W-:Y:S05]  /*0550*/  @P1 BRA `(.L_x_29) ;  /* 0xfffffffc00601947 */ /* 0x000fea000383ffff */
.L_x_28:
[----:B------:R-:W-:Y:S05]  /*0560*/  @!P0 EXIT ;  /* 0x000000000000894d */ /* 0x000fea0003800000 */
[----:B------:R-:W-:Y:S02]  /*0570*/  ISETP.GE.U32.AND P0, PT, R22, 0x4, PT ;  /* 0x000000041600780c */ /* 0x000fe40003f06070 */
[----:B------:R-:W-:-:S04]  /*0580*/  LOP3.LUT R0, R2, 0x3, RZ, 0xc0, !PT ;  /* 0x0000000302007812 */ /* 0x000fc800078ec0ff */
[----:B------:R-:W-:-:S07]  /*0590*/  ISETP.NE.AND P1, PT, R0, RZ, PT ;  /* 0x000000ff0000720c */ /* 0x000fce0003f25270 */
[----:B------:R-:W-:Y:S06]  /*05a0*/  @!P0 BRA `(.L_x_30) ;  /* 0x0000000000448947 */ /* 0x000fec0003800000 */
[----:B------:R-:W-:Y:S01]  /*05b0*/  MOV R17, 0x7fffffff ;  /* 0x7fffffff00117802 */ /* 0x000fe20000000f00 */
[----:B0-----:R-:W-:-:S04]  /*05c0*/  IMAD.WIDE.U32 R4, R3, 0x4, R8 ;  /* 0x0000000403047825 */ /* 0x001fc800078e0008 */
[C---:B------:R-:W-:Y:S01]  /*05d0*/  IMAD.WIDE.U32 R6, R3.reuse, 0x4, R10 ;  /* 0x0000000403067825 */ /* 0x040fe200078e000a */
[----:B------:R1:W-:Y:S03]  /*05e0*/  STG.E desc[UR4][R4.64], R17 ;  /* 0x0000001104007986 */ /* 0x0003e6000c101904 */
[C---:B------:R-:W-:Y:S01]  /*05f0*/  IMAD.WIDE.U32 R14, R3.reuse, 0x4, R12 ;  /* 0x00000004030e7825 */ /* 0x040fe200078e000c */
[----:B------:R1:W-:Y:S03]  /*0600*/  STG.E desc[UR4][R6.64], R17 ;  /* 0x0000001106007986 */ /* 0x0003e6000c101904 */
[----:B------:R-:W-:Y:S01]  /*0610*/  VIADD R3, R3, 0x4 ;  /* 0x0000000403037836 */ /* 0x000fe20000000000 */
        /* <DEDUP_REMOVED lines=9> */
[----:B------:R1:W-:Y:S02]  /*06b0*/  STG.E desc[UR4][R14.64+0xc], R17 ;  /* 0x00000c110e007986 */ /* 0x0003e4000c101904 */
.L_x_30:
[----:B------:R-:W-:Y:S05]  /*06c0*/  @!P1 EXIT ;  /* 0x000000000000994d */ /* 0x000fea0003800000 */
[----:B------:R-:W-:Y:S02]  /*06d0*/  ISETP.NE.AND P0, PT, R0, 0x1, PT ;  /* 0x000000010000780c */ /* 0x000fe40003f05270 */
[----:B------:R-:W-:-:S04]  /*06e0*/  LOP3.LUT R2, R2, 0x1, RZ, 0xc0, !PT ;  /* 0x0000000102027812 */ /* 0x000fc800078ec0ff */
[----:B------:R-:W-:-:S07]  /*06f0*/  ISETP.NE.U32.AND P1, PT, R2, 0x1, PT ;  /* 0x000000010200780c */ /* 0x000fce0003f25070 */
[----:B------:R-:W-:Y:S06]  /*0700*/  @!P0 BRA `(.L_x_31) ;  /* 0x00000000002c8947 */ /* 0x000fec0003800000 */
[----:B-1----:R-:W-:Y:S02]  /*0710*/  IMAD.MOV.U32 R17, RZ, RZ, 0x7fffffff ;  /* 0x7fffffffff117424 */ /* 0x002fe400078e00ff */
        /* <DEDUP_REMOVED lines=9> */
[----:B------:R2:W-:Y:S02]  /*07b0*/  STG.E desc[UR4][R14.64+0x4], R17 ;  /* 0x000004110e007986 */ /* 0x0005e4000c101904 */
.L_x_31:
[----:B------:R-:W-:Y:S05]  /*07c0*/  @P1 EXIT ;  /* 0x000000000000194d */ /* 0x000fea0003800000 */
[----:B------:R-:W-:-:S04]  /*07d0*/  IMAD.WIDE.U32 R8, R3, 0x4, R8 ;  /* 0x0000000403087825 */ /* 0x000fc800078e0008 */
[----:B012---:R-:W-:Y:S02]  /*07e0*/  IMAD.MOV.U32 R5, RZ, RZ, 0x7fffffff ;  /* 0x7fffffffff057424 */ /* 0x007fe400078e00ff */
[----:B------:R-:W-:-:S03]  /*07f0*/  IMAD.WIDE.U32 R10, R3, 0x4, R10 ;  /* 0x00000004030a7825 */ /* 0x000fc600078e000a */
[----:B------:R-:W-:Y:S01]  /*0800*/  STG.E desc[UR4][R8.64], R5 ;  /* 0x0000000508007986 */ /* 0x000fe2000c101904 */
[----:B------:R-:W-:-:S03]  /*0810*/  IMAD.WIDE.U32 R12, R3, 0x4, R12 ;  /* 0x00000004030c7825 */ /* 0x000fc600078e000c */
[----:B------:R-:W-:Y:S04]  /*0820*/  STG.E desc[UR4][R10.64], R5 ;  /* 0x000000050a007986 */ /* 0x000fe8000c101904 */
[----:B------:R-:W-:Y:S01]  /*0830*/  STG.E desc[UR4][R12.64], R5 ;  /* 0x000000050c007986 */ /* 0x000fe2000c101904 */
[----:B------:R-:W-:Y:S05]  /*0840*/  EXIT ;  /* 0x000000000000794d */ /* 0x000fea0003800000 */
.L_x_27:
[----:B------:R-:W-:-:S05]  /*0850*/  IMAD.IADD R0, R2, 0x1, -R7 ;  /* 0x0000000102007824 */ /* 0x000fca00078e0a07 */
[----:B------:R-:W-:-:S13]  /*0860*/  ISETP.GE.AND P0, PT, R0, R3, PT ;  /* 0x000000030000720c */ /* 0x000fda0003f06270 */
[----:B------:R-:W-:Y:S05]  /*0870*/  @P0 BRA `(.L_x_32) ;  /* 0x0000000400ac0947 */ /* 0x000fea0003800000 */
        /* <DEDUP_REMOVED lines=8> */
[----:B------:R-:W-:Y:S02]  /*0900*/  HFMA2 R5, -RZ, RZ, 0, 0 ;  /* 0x00000000ff057431 */ /* 0x000fe400000001ff */
[----:B------:R-:W-:Y:S01]  /*0910*/  IMAD.MOV.U32 R4, RZ, RZ, 0x10 ;  /* 0x00000010ff047424 */ /* 0x000fe200078e00ff */
[----:B------:R-:W-:Y:S01]  /*0920*/  LOP3.LUT R3, R2, 0x7ffffff8, RZ, 0xc0, !PT ;  /* 0x7ffffff802037812 */ /* 0x000fe200078ec0ff */
[----:B------:R-:W1:Y:S04]  /*0930*/  LDCU.64 UR6, c[0x0][0x3c0] ;  /* 0x00007800ff0677ac */ /* 0x000e680008000a00 */
[----:B------:R-:W-:Y:S02]  /*0940*/  IMAD.MOV R0, RZ, RZ, -R3 ;  /* 0x000000ffff007224 */ /* 0x000fe400078e0a03 */
[----:B------:R-:W-:-:S03]  /*0950*/  IMAD.WIDE R4, R15, 0x4, R4 ;  /* 0x000000040f047825 */ /* 0x000fc600078e0204 */
[C---:B0-----:R-:W-:Y:S02]  /*0960*/  IADD3 R20, P1, PT, R4.reuse, UR8, RZ ;  /* 0x0000000804147c10 */ /* 0x041fe4000ff3e0ff */
[C---:B------:R-:W-:Y:S02]  /*0970*/  IADD3 R18, P2, PT, R4.reuse, UR10, RZ ;  /* 0x0000000a04127c10 */ /* 0x040fe4000ff5e0ff */
[----:B-1----:R-:W-:Y:S02]  /*0980*/  IADD3 R16, P3, PT, R4, UR6, RZ ;  /* 0x0000000604107c10 */ /* 0x002fe4000ff7e0ff */
[C---:B------:R-:W-:Y:S02]  /*0990*/  IADD3.X R21, PT, PT, R5.reuse, UR9, RZ, P1, !PT ;  /* 0x0000000905157c10 */ /* 0x040fe40008ffe4ff */
[C---:B------:R-:W-:Y:S02]  /*09a0*/  IADD3.X R19, PT, PT, R5.reuse, UR11, RZ, P2, !PT ;  /* 0x0000000b05137c10 */ /* 0x040fe400097fe4ff */
[----:B------:R-:W-:-:S07]  /*09b0*/  IADD3.X R17, PT, PT, R5, UR7, RZ, P3, !PT ;  /* 0x0000000705117c10 */ /* 0x000fce0009ffe4ff */
.L_x_34:
        /* <DEDUP_REMOVED lines=9> */
[----:B------:R-:W-:Y:S01]  /*0a50*/  IMAD.MOV.U32 R15, RZ, RZ, R17 ;  /* 0x000000ffff0f7224 */ /* 0x000fe200078e0011 */
[----:B------:R-:W-:Y:S01]  /*0a60*/  IADD3 R18, P3, PT, R6, 0x20, RZ ;  /* 0x0000002006127810 */ /* 0x000fe20007f7e0ff */
[----:B------:R-:W-:Y:S01]  /*0a70*/  VIADD R0, R0, 0x8 ;  /* 0x0000000800007836 */ /* 0x000fe20000000000 */
[----:B------:R0:W-:Y:S01]  /*0a80*/  STG.E desc[UR4][R6.64+-0x10], R23 ;  /* 0xfffff01706007986 */ /* 0x0001e2000c101904 */
[----:B------:R-:W-:-:S02]  /*0a90*/  IMAD.X R21, RZ, RZ, R5, P2 ;  /* 0x000000ffff157224 */ /* 0x000fc400010e0605 */
[----:B------:R-:W-:Y:S01]  /*0aa0*/  IMAD.X R19, RZ, RZ, R7, P3 ;  /* 0x000000ffff137224 */ /* 0x000fe200018e0607 */
[----:B------:R0:W-:Y:S01]  /*0ab0*/  STG.E desc[UR4][R14.64+-0x10], R23 ;  /* 0xfffff0170e007986 */ /* 0x0001e2000c101904 */
[----:B------:R-:W-:Y:S01]  /*0ac0*/  ISETP.NE.AND P1, PT, R0, RZ, PT ;  /* 0x000000ff0000720c */ /* 0x000fe20003f25270 */
[----:B------:R-:W-:Y:S02]  /*0ad0*/  IMAD.X R17, RZ, RZ, R15, P4 ;  /* 0x000000ffff117224 */ /* 0x000fe400020e060f */
        /* <DEDUP_REMOVED lines=22> */
.L_x_33:
[----:B------:R-:W-:Y:S05]  /*0c40*/  @!P0 EXIT ;  /* 0x000000000000894d */ /* 0x000fea0003800000 */
[----:B------:R-:W-:Y:S02]  /*0c50*/  ISETP.GE.U32.AND P0, PT, R22, 0x4, PT ;  /* 0x000000041600780c */ /* 0x000fe40003f06070 */
[----:B------:R-:W-:-:S04]  /*0c60*/  LOP3.LUT R0, R2, 0x3, RZ, 0xc0, !PT ;  /* 0x0000000302007812 */ /* 0x000fc800078ec0ff */
[----:B------:R-:W-:-:S07]  /*0c70*/  ISETP.NE.AND P1, PT, R0, RZ, PT ;  /* 0x000000ff0000720c */ /* 0x000fce0003f25270 */
[----:B------:R-:W-:Y:S06]  /*0c80*/  @!P0 BRA `(.L_x_35) ;  /* 0x0000000000448947 */ /* 0x000fec0003800000 */
[----:B------:R-:W-:Y:S02]  /*0c90*/  IMAD.MOV.U32 R17, RZ, RZ, 0x7fffffff ;  /* 0x7fffffffff117424 */ /* 0x000fe400078e00ff */
[----:B0-----:R-:W-:-:S04]  /*0ca0*/  IMAD.WIDE.U32 R4, R3, 0x4, R8 ;  /* 0x0000000403047825 */ /* 0x001fc800078e0008 */
[C---:B------:R-:W-:Y:S01]  /*0cb0*/  IMAD.WIDE.U32 R6, R3.reuse, 0x4, R10 ;  /* 0x0000000403067825 */ /* 0x040fe200078e000a */
[----:B------:R1:W-:Y:S03]  /*0cc0*/  STG.E desc[UR4][R4.64], R17 ;  /* 0x0000001104007986 */ /* 0x0003e6000c101904 */
[C---:B------:R-:W-:Y:S01]  /*0cd0*/  IMAD.WIDE.U32 R14, R3.reuse, 0x4, R12 ;  /* 0x00000004030e7825 */ /* 0x040fe200078e000c */
[----:B------:R1:W-:Y:S01]  /*0ce0*/  STG.E desc[UR4][R6.64], R17 ;  /* 0x0000001106007986 */ /* 0x0003e2000c101904 */
[----:B------:R-:W-:-:S03]  /*0cf0*/  IADD3 R3, PT, PT, R3, 0x4, RZ ;  /* 0x0000000403037810 */ /* 0x000fc60007ffe0ff */
        /* <DEDUP_REMOVED lines=10> */
.L_x_35:
        /* <DEDUP_REMOVED lines=16> */
.L_x_36:
        /* <DEDUP_REMOVED lines=9> */
.L_x_32:
[----:B------:R-:W-:Y:S01]  /*0f30*/  IMAD.IADD R32, R3, 0x1, R7 ;  /* 0x0000000103207824 */ /* 0x000fe200078e0207 */
[----:B------:R-:W-:Y:S03]  /*0f40*/  BSSY.RECONVERGENT B0, `(.L_x_37) ;  /* 0x0000072000007945 */ /* 0x000fe60003800200 */
[----:B------:R-:W-:-:S05]  /*0f50*/  VIADD R0, R32, 0xffffffff ;  /* 0xffffffff20007836 */ /* 0x000fca0000000000 */
[----:B------:R-:W-:-:S13]  /*0f60*/  ISETP.GE.AND P0, PT, R0, 0x1, PT ;  /* 0x000000010000780c */ /* 0x000fda0003f06270 */
[----:B------:R-:W-:Y:S05]  /*0f70*/  @!P0 BRA `(.L_x_38) ;  /* 0x0000000400b88947 */ /* 0x000fea0003800000 */
[----:B------:R-:W-:Y:S01]  /*0f80*/  VIADD R4, R32, 0xfffffffe ;  /* 0xfffffffe20047836 */ /* 0x000fe20000000000 */
[----:B------:R-:W-:Y:S01]  /*0f90*/  LOP3.LUT R24, R0, 0x7, RZ, 0xc0, !PT ;  /* 0x0000000700187812 */ /* 0x000fe200078ec0ff */
[----:B------:R-:W-:Y:S01]  /*0fa0*/  BSSY.RECONVERGENT B1, `(.L_x_39) ;  /* 0x000003a000017945 */ /* 0x000fe20003800200 */
[----:B------:R-:W-:Y:S02]  /*0fb0*/  MOV R5, RZ ;  /* 0x000000ff00057202 */ /* 0x000fe40000000f00 */
[----:B------:R-:W-:Y:S02]  /*0fc0*/  ISETP.GE.U32.AND P1, PT, R4, 0x7, PT ;  /* 0x000000070400780c */ /* 0x000fe40003f26070 */
[----:B------:R-:W-:-:S11]  /*0fd0*/  ISETP.NE.AND P0, PT, R24, RZ, PT ;  /* 0x000000ff1800720c */ /* 0x000fd60003f05270 */
[----:B------:R-:W-:Y:S05]  /*0fe0*/  @!P1 BRA `(.L_x_40) ;  /* 0x0000000000d49947 */ /* 0x000fea0003800000 */
[----:B------:R-:W0:Y:S01]  /*0ff0*/  LDCU.128 UR8, c[0x0][0x3b0] ;  /* 0x00007600ff0877ac */ /* 0x000e220008000c00 */
[----:B------:R-:W-:Y:S02]  /*1000*/  IMAD.MOV.U32 R4, RZ, RZ, 0x10 ;  /* 0x00000010ff047424 */ /* 0x000fe400078e00ff */
[----:B------:R-:W-:Y:S01]  /*1010*/  IMAD.MOV.U32 R5, RZ, RZ, 0x0 ;  /* 0x00000000ff057424 */ /* 0x000fe200078e00ff */
[----:B------:R-:W1:Y:S01]  /*1020*/  LDCU.64 UR6, c[0x0][0x3c0] ;  /* 0x00007800ff0677ac */ /* 0x000e620008000a00 */
[----:B------:R-:W-:Y:S01]  /*1030*/  IMAD.WIDE R14, R15, 0x4, R4 ;  /* 0x000000040f0e7825 */ /* 0x000fe200078e0204 */
[----:B------:R-:W-:-:S05]  /*1040*/  LOP3.LUT R5, R0, 0x7ffffff8, RZ, 0xc0, !PT ;  /* 0x7ffffff800057812 */ /* 0x000fca00078ec0ff */
[----:B------:R-:W-:Y:S01]  /*1050*/  IMAD.MOV R4, RZ, RZ, -R5 ;  /* 0x000000ffff047224 */ /* 0x000fe200078e0a05 */
[C---:B0-----:R-:W-:Y:S02]  /*1060*/  IADD3 R22, P1, PT, R14.reuse, UR8, RZ ;  /* 0x000000080e167c10 */ /* 0x041fe4000ff3e0ff */
[C---:B------:R-:W-:Y:S02]  /*1070*/  IADD3 R20, P2, PT, R14.reuse, UR10, RZ ;  /* 0x0000000a0e147c10 */ /* 0x040fe4000ff5e0ff */
[----:B-1----:R-:W-:Y:S02]  /*1080*/  IADD3 R6, P3, PT, R14, UR6, RZ ;  /* 0x000000060e067c10 */ /* 0x002fe4000ff7e0ff */
[C---:B------:R-:W-:Y:S02]  /*1090*/  IADD3.X R25, PT, PT, R15.reuse, UR9, RZ, P1, !PT ;  /* 0x000000090f197c10 */ /* 0x040fe40008ffe4ff */
[C---:B------:R-:W-:Y:S02]  /*10a0*/  IADD3.X R23, PT, PT, R15.reuse, UR11, RZ, P2, !PT ;  /* 0x0000000b0f177c10 */ /* 0x040fe400097fe4ff */
[----:B------:R-:W-:-:S07]  /*10b0*/  IADD3.X R21, PT, PT, R15, UR7, RZ, P3, !PT ;  /* 0x000000070f157c10 */ /* 0x000fce0009ffe4ff */
.L_x_41:
        /* <DEDUP_REMOVED lines=16> */
[----:B------:R-:W-:Y:S01]  /*11c0*/  IMAD.X R23, RZ, RZ, R17, P3 ;  /* 0x000000ffff177224 */ /* 0x000fe200018e0611 */
[----:B------:R-:W-:Y:S01]  /*11d0*/  IADD3.X R21, PT, PT, RZ, R19, RZ, P4, !PT ;  /* 0x00000013ff157210 */ /* 0x000fe200027fe4ff */
        /* <DEDUP_REMOVED lines=22> */
.L_x_40:
[----:B------:R-:W-:Y:S05]  /*1340*/  BSYNC.RECONVERGENT B1 ;  /* 0x0000000000017941 */ /* 0x000fea0003800200 */
.L_x_39:
[----:B------:R-:W-:Y:S05]  /*1350*/  @!P0 BRA `(.L_x_38) ;  /* 0x0000000000c08947 */ /* 0x000fea0003800000 */
[----:B------:R-:W-:Y:S01]  /*1360*/  ISETP.GE.U32.AND P0, PT, R24, 0x4, PT ;  /* 0x000000041800780c */ /* 0x000fe20003f06070 */
[----:B------:R-:W-:Y:S01]  /*1370*/  BSSY.RECONVERGENT B1, `(.L_x_42) ;  /* 0x0000015000017945 */ /* 0x000fe20003800200 */
        /* <DEDUP_REMOVED lines=20> */
.L_x_43:
[----:B------:R-:W-:Y:S05]  /*14c0*/  BSYNC.RECONVERGENT B1 ;  /* 0x0000000000017941 */ /* 0x000fea0003800200 */
.L_x_42:
[----:B------:R-:W-:Y:S05]  /*14d0*/  @!P1 BRA `(.L_x_38) ;  /* 0x0000000000609947 */ /* 0x000fea0003800000 */
[----:B------:R-:W-:Y:S01]  /*14e0*/  LOP3.LUT R4, R0, 0x1, RZ, 0xc0, !PT ;  /* 0x0000000100047812 */ /* 0x000fe200078ec0ff */
[----:B------:R-:W-:Y:S01]  /*14f0*/  BSSY.RECONVERGENT B1, `(.L_x_44) ;  /* 0x0000010000017945 */ /* 0x000fe20003800200 */
[----:B------:R-:W-:Y:S02]  /*1500*/  ISETP.NE.AND P0, PT, R6, 0x1, PT ;  /* 0x000000010600780c */ /* 0x000fe40003f05270 */
[----:B------:R-:W-:-:S13]  /*1510*/  ISETP.NE.U32.AND P1, PT, R4, 0x1, PT ;  /* 0x000000010400780c */ /* 0x000fda0003f25070 */
[----:B------:R-:W-:Y:S01]  /*1520*/  @!P1 IMAD.MOV.U32 R23, RZ, RZ, 0x7fffffff ;  /* 0x7fffffffff179424 */ /* 0x000fe200078e00ff */
        /* <DEDUP_REMOVED lines=12> */
.L_x_45:
[----:B------:R-:W-:Y:S05]  /*15f0*/  BSYNC.RECONVERGENT B1 ;  /* 0x0000000000017941 */ /* 0x000fea0003800200 */
.L_x_44:
[----:B012---:R-:W-:-:S04]  /*1600*/  @!P1 IMAD.WIDE.U32 R14, R5, 0x4, R8 ;  /* 0x00000004050e9825 */ /* 0x007fc800078e0008 */
[C---:B------:R-:W-:Y:S01]  /*1610*/  @!P1 IMAD.WIDE.U32 R16, R5.reuse, 0x4, R10 ;  /* 0x0000000405109825 */ /* 0x040fe200078e000a */
[----:B------:R2:W-:Y:S03]  /*1620*/  @!P1 STG.E desc[UR4][R14.64], R23 ;  /* 0x000000170e009986 */ /* 0x0005e6000c101904 */
[----:B------:R-:W-:Y:S01]  /*1630*/  @!P1 IMAD.WIDE.U32 R4, R5, 0x4, R12 ;  /* 0x0000000405049825 */ /* 0x000fe200078e000c */
[----:B------:R2:W-:Y:S04]  /*1640*/  @!P1 STG.E desc[UR4][R16.64], R23 ;  /* 0x0000001710009986 */ /* 0x0005e8000c101904 */
[----:B------:R2:W-:Y:S02]  /*1650*/  @!P1 STG.E desc[UR4][R4.64], R23 ;  /* 0x0000001704009986 */ /* 0x0005e4000c101904 */
.L_x_38:
[----:B------:R-:W-:Y:S05]  /*1660*/  BSYNC.RECONVERGENT B0 ;  /* 0x0000000000007941 */ /* 0x000fea0003800200 */
.L_x_37:
[----:B------:R-:W-:-:S13]  /*1670*/  ISETP.GE.AND P0, PT, R0, R2, PT ;  /* 0x000000020000720c */ /* 0x000fda0003f06270 */
[----:B------:R-:W-:Y:S05]  /*1680*/  @P0 EXIT ;  /* 0x000000000000094d */ /* 0x000fea0003800000 */
[----:B--2---:R-:W2:Y:S01]  /*1690*/  FLO.U32 R4, R3 ;  /* 0x0000000300047300 */ /* 0x004ea200000e0000 */
[----:B01----:R-:W0:Y:S01]  /*16a0*/  LDC.64 R16, c[0x0][0x3a8] ;  /* 0x0000ea00ff107b82 */ /* 0x003e220000000a00 */
[----:B------:R-:W-:Y:S01]  /*16b0*/  SHF.R.S32.HI R6, RZ, 0x1f, R2 ;  /* 0x0000001fff067819 */ /* 0x000fe20000011402 */
[----:B------:R-:W-:Y:S01]  /*16c0*/  IMAD.MOV.U32 R20, RZ, RZ, -0x1 ;  /* 0xffffffffff147424 */ /* 0x000fe200078e00ff */
[----:B------:R-:W-:Y:S01]  /*16d0*/  BSSY.RECONVERGENT B0, `(.L_x_46) ;  /* 0x000004d000007945 */ /* 0x000fe20003800200 */
[----:B--2---:R-:W-:-:S04]  /*16e0*/  IADD3 R4, PT, PT, -R4, 0x1f, RZ ;  /* 0x0000001f04047810 */ /* 0x004fc80007ffe1ff */
[----:B------:R-:W-:Y:S02]  /*16f0*/  LOP3.LUT R5, R4, 0x1f, RZ, 0x3c, !PT ;  /* 0x0000001f04057812 */ /* 0x000fe400078e3cff */
[----:B------:R-:W-:Y:S02]  /*1700*/  IADD3 R4, PT, PT, -R32, 0x1, R2 ;  /* 0x0000000120047810 */ /* 0x000fe40007ffe102 */
[----:B------:R-:W-:Y:S01]  /*1710*/  SHF.L.U32 R20, R20, R5, RZ ;  /* 0x0000000514147219 */ /* 0x000fe200000006ff */
[----:B------:R-:W-:Y:S01]  /*1720*/  IMAD.WIDE.U32 R14, R5, R2, RZ ;  /* 0x00000002050e7225 */ /* 0x000fe200078e00ff */
[----:B------:R-:W-:-:S03]  /*1730*/  LOP3.LUT P0, R31, R4, 0x3, RZ, 0xc0, !PT ;  /* 0x00000003041f7812 */ /* 0x000fc6000780c0ff */
[----:B------:R-:W-:Y:S01]  /*1740*/  IMAD R4, R5, R6, R15 ;  /* 0x0000000605047224 */ /* 0x000fe200078e020f */
[----:B0-----:R-:W-:-:S04]  /*1750*/  IADD3 R2, P1, PT, R14, R16, RZ ;  /* 0x000000100e027210 */ /* 0x001fc80007f3e0ff */
[----:B------:R-:W-:-:S05]  /*1760*/  IADD3.X R5, PT, PT, R4, R17, RZ, P1, !PT ;  /* 0x0000001104057210 */ /* 0x000fca0000ffe4ff */
[----:B------:R-:W-:Y:S05]  /*1770*/  @!P0 BRA `(.L_x_47) ;  /* 0x0000000400088947 */ /* 0x000fea0003800000 */
[----:B------:R-:W0:Y:S01]  /*1780*/  LDCU.64 UR6, c[0x0][0x398] ;  /* 0x00007300ff0677ac */ /* 0x000e220008000a00 */
[C---:B------:R-:W-:Y:S01]  /*1790*/  IMAD.SHL.U32 R19, R14.reuse, 0x4, RZ ;  /* 0x000000040e137824 */ /* 0x040fe200078e00ff */
[C---:B------:R-:W-:Y:S01]  /*17a0*/  IADD3 R7, PT, PT, R3.reuse, R7, R20 ;  /* 0x0000000703077210 */ /* 0x040fe20007ffe014 */
[----:B------:R-:W-:Y:S01]  /*17b0*/  IMAD.SHL.U32 R6, R3, 0x4, RZ ;  /* 0x0000000403067824 */ /* 0x000fe200078e00ff */
[----:B------:R-:W1:Y:S01]  /*17c0*/  LDCU.64 UR8, c[0x0][0x3a0] ;  /* 0x00007400ff0877ac */ /* 0x000e620008000a00 */
[----:B------:R-:W-:Y:S02]  /*17d0*/  IMAD.MOV R31, RZ, RZ, -R31 ;  /* 0x000000ffff1f7224 */ /* 0x000fe400078e0a1f */
[----:B------:R-:W-:Y:S01]  /*17e0*/  IMAD.MOV.U32 R33, RZ, RZ, R0 ;  /* 0x000000ffff217224 */ /* 0x000fe200078e0000 */
[----:B------:R-:W-:Y:S02]  /*17f0*/  IADD3 R18, P0, P1, R19, 0x4, -R6 ;  /* 0x0000000413127810 */ /* 0x000fe4000791e806 */
[----:B------:R-:W-:-:S02]  /*1800*/  SHF.L.U64.HI R19, R14, 0x2, R4 ;  /* 0x000000020e137819 */ /* 0x000fc40000010204 */
[----:B------:R-:W-:-:S04]  /*1810*/  SHF.R.U32.HI R6, RZ, 0x1e, R3 ;  /* 0x0000001eff067819 */ /* 0x000fc80000011603 */
[----:B------:R-:W-:Y:S02]  /*1820*/  IADD3.X R19, PT, PT, R19, RZ, ~R6, P0, P1 ;  /* 0x000000ff13137210 */ /* 0x000fe400007e2c06 */
[----:B------:R-:W-:Y:S02]  /*1830*/  IADD3 R6, P2, P3, R14, R16, -R3 ;  /* 0x000000100e067210 */ /* 0x000fe40007b5e803 */
[C---:B0-----:R-:W-:Y:S02]  /*1840*/  IADD3 R16, P0, PT, R18.reuse, UR6, RZ ;  /* 0x0000000612107c10 */ /* 0x041fe4000ff1e0ff */
[----:B-1----:R-:W-:Y:S02]  /*1850*/  IADD3 R18, P1, PT, R18, UR8, RZ ;  /* 0x0000000812127c10 */ /* 0x002fe4000ff3e0ff */
[----:B------:R-:W-:Y:S02]  /*1860*/  IADD3.X R30, PT, PT, R4, -0x1, R17, P2, P3 ;  /* 0xffffffff041e7810 */ /* 0x000fe400017e6411 */
[----:B------:R-:W-:-:S02]  /*1870*/  IADD3.X R17, PT, PT, R19, UR7, RZ, P0, !PT ;  /* 0x0000000713117c10 */ /* 0x000fc400087fe4ff */
[----:B------:R-:W-:-:S07]  /*1880*/  IADD3.X R19, PT, PT, R19, UR9, RZ, P1, !PT ;  /* 0x0000000913137c10 */ /* 0x000fce0008ffe4ff */
.L_x_50:
[----:B------:R-:W-:Y:S02]  /*1890*/  IADD3 R26, P1, PT, R7, R2, RZ ;  /* 0x00000002071a7210 */ /* 0x000fe40007f3e0ff */
[----:B------:R-:W-:Y:S02]  /*18a0*/  IADD3 R28, P0, PT, R33, R6, RZ ;  /* 0x00000006211c7210 */ /* 0x000fe40007f1e0ff */
[----:B------:R-:W-:Y:S02]  /*18b0*/  LEA.HI.X.SX32 R27, R7, R5, 0x1, P1 ;  /* 0x00000005071b7211 */ /* 0x000fe400008f0eff */
[----:B-1----:R-:W-:-:S04]  /*18c0*/  LEA.HI.X.SX32 R29, R33, R30, 0x1, P0 ;  /* 0x0000001e211d7211 */ /* 0x002fc800000f0eff */
[----:B------:R-:W2:Y:S04]  /*18d0*/  LDG.E.U8.CONSTANT R27, desc[UR4][R26.64] ;  /* 0x000000041a1b7981 */ /* 0x000ea8000c1e9100 */
[----:B------:R-:W2:Y:S01]  /*18e0*/  LDG.E.U8.CONSTANT R28, desc[UR4][R28.64+0x1] ;  /* 0x000001041c1c7981 */ /* 0x000ea2000c1e9100 */
[----:B0-----:R-:W-:-:S04]  /*18f0*/  IMAD.WIDE R22, R33, 0x4, R10 ;  /* 0x0000000421167825 */ /* 0x001fc800078e020a */
[----:B------:R-:W-:Y:S01]  /*1900*/  IMAD.WIDE R20, R33, 0x4, R12 ;  /* 0x0000000421147825 */ /* 0x000fe200078e020c */
[----:B------:R-:W-:Y:S01]  /*1910*/  MOV R0, R32 ;  /* 0x0000002000007202 */ /* 0x000fe20000000f00 */
[----:B------:R-:W-:Y:S02]  /*1920*/  BSSY.RECONVERGENT B1, `(.L_x_48) ;  /* 0x0000024000017945 */ /* 0x000fe40003800200 */
[----:B------:R-:W-:Y:S02]  /*1930*/  VIADD R31, R31, 0x1 ;  /* 0x000000011f1f7836 */ /* 0x000fe40000000000 */
[----:B------:R-:W-:-:S03]  /*1940*/  VIADD R32, R0, 0x1 ;  /* 0x0000000100207836 */ /* 0x000fc60000000000 */
[----:B------:R-:W-:Y:S02]  /*1950*/  ISETP.NE.AND P2, PT, R31, RZ, PT ;  /* 0x000000ff1f00720c */ /* 0x000fe40003f45270 */
[----:B--2---:R-:W-:-:S13]  /*1960*/  LOP3.LUT P0, RZ, R27, 0xff, R28, 0xc8, !PT ;  /* 0x000000ff1bff7812 */ /* 0x004fda000780c81c */
[----:B------:R-:W-:Y:S02]  /*1970*/  @P0 IMAD.MOV.U32 R35, RZ, RZ, 0x7fffffff ;  /* 0x7fffffffff230424 */ /* 0x000fe400078e00ff */
[----:B------:R-:W-:-:S05]  /*1980*/  @P0 IMAD.WIDE R24, R33, 0x4, R8 ;  /* 0x0000000421180825 */ /* 0x000fca00078e0208 */
[----:B------:R0:W-:Y:S04]  /*1990*/  @P0 STG.E desc[UR4][R24.64], R35 ;  /* 0x0000002318000986 */ /* 0x0001e8000c101904 */
[----:B------:R0:W-:Y:S04]  /*19a0*/  @P0 STG.E desc[UR4][R22.64], R35 ;  /* 0x0000002316000986 */ /* 0x0001e8000c101904 */
[----:B------:R0:W-:Y:S01]  /*19b0*/  @P0 STG.E desc[UR4][R20.64], R35 ;  /* 0x0000002314000986 */ /* 0x0001e2000c101904 */
[----:B------:R-:W-:Y:S05]  /*19c0*/  @P0 BRA `(.L_x_49) ;  /* 0x0000000000640947 */ /* 0x000fea0003800000 */
[----:B------:R-:W1:Y:S01]  /*19d0*/  LDCU.64 UR6, c[0x0][0x398] ;  /* 0x00007300ff0677ac */ /* 0x000e620008000a00 */
[C---:B0-----:R-:W-:Y:S01]  /*19e0*/  IMAD.SHL.U32 R22, R14.reuse, 0x4, RZ ;  /* 0x000000040e167824 */ /* 0x041fe200078e00ff */
[----:B------:R-:W-:Y:S01]  /*19f0*/  SHF.L.U64.HI R23, R14, 0x2, R4 ;  /* 0x000000020e177819 */ /* 0x000fe20000010204 */
[C---:B------:R-:W-:Y:S01]  /*1a00*/  IMAD.WIDE R24, R33.reuse, 0x4, R16 ;  /* 0x0000000421187825 */ /* 0x040fe200078e0210 */
[----:B------:R-:W0:Y:S03]  /*1a10*/  LDCU.64 UR8, c[0x0][0x3a0] ;  /* 0x00007400ff0877ac */ /* 0x000e260008000a00 */
[----:B------:R-:W-:Y:S02]  /*1a20*/  IMAD.WIDE R26, R33, 0x4, R18 ;  /* 0x00000004211a7825 */ /* 0x000fe400078e0212 */
[----:B------:R-:W2:Y:S04]  /*1a30*/  LDG.E.CONSTANT R24, desc[UR4][R24.64] ;  /* 0x0000000418187981 */ /* 0x000ea8000c1e9900 */
[----:B------:R-:W3:Y:S01]  /*1a40*/  LDG.E.CONSTANT R26, desc[UR4][R26.64] ;  /* 0x000000041a1a7981 */ /* 0x000ee2000c1e9900 */
[----:B-1----:R-:W-:-:S02]  /*1a50*/  IADD3 R28, P0, PT, R22, UR6, RZ ;  /* 0x00000006161c7c10 */ /* 0x002fc4000ff1e0ff */
[----:B0-----:R-:W-:Y:S02]  /*1a60*/  IADD3 R22, P1, PT, R22, UR8, RZ ;  /* 0x0000000816167c10 */ /* 0x001fe4000ff3e0ff */
[C---:B------:R-:W-:Y:S02]  /*1a70*/  IADD3.X R29, PT, PT, R23.reuse, UR7, RZ, P0, !PT ;  /* 0x00000007171d7c10 */ /* 0x040fe400087fe4ff */
[----:B------:R-:W-:Y:S01]  /*1a80*/  IADD3.X R23, PT, PT, R23, UR9, RZ, P1, !PT ;  /* 0x0000000917177c10 */ /* 0x000fe20008ffe4ff */
[----:B------:R-:W-:-:S04]  /*1a90*/  IMAD.WIDE R28, R7, 0x4, R28 ;  /* 0x00000004071c7825 */ /* 0x000fc800078e021c */
[----:B------:R-:W-:Y:S02]  /*1aa0*/  IMAD.WIDE R22, R7, 0x4, R22 ;  /* 0x0000000407167825 */ /* 0x000fe400078e0216 */
[----:B------:R-:W2:Y:S04]  /*1ab0*/  LDG.E.CONSTANT R29, desc[UR4][R28.64] ;  /* 0x000000041c1d7981 */ /* 0x000ea8000c1e9900 */
[----:B------:R-:W3:Y:S01]  /*1ac0*/  LDG.E.CONSTANT R23, desc[UR4][R22.64] ;  /* 0x0000000416177981 */ /* 0x000ee2000c1e9900 */
[----:B------:R-:W-:-:S04]  /*1ad0*/  IMAD.WIDE R36, R33, 0x4, R8 ;  /* 0x0000000421247825 */ /* 0x000fc800078e0208 */
[----:B------:R-:W-:Y:S01]  /*1ae0*/  IMAD.WIDE R34, R33, 0x4, R10 ;  /* 0x0000000421227825 */ /* 0x000fe200078e020a */
[----:B--2---:R-:W-:Y:S02]  /*1af0*/  FMNMX R29, R24, R29, !PT ;  /* 0x0000001d181d7209 */ /* 0x004fe40007800000 */
[----:B---3--:R-:W-:-:S05]  /*1b00*/  FMNMX R23, R26, R23, PT ;  /* 0x000000171a177209 */ /* 0x008fca0003800000 */
[----:B------:R-:W-:Y:S01]  /*1b10*/  FADD R22, R29, R23 ;  /* 0x000000171d167221 */ /* 0x000fe20000000000 */
[----:B------:R1:W-:Y:S03]  /*1b20*/  STG.E desc[UR4][R36.64], R29 ;  /* 0x0000001d24007986 */ /* 0x0003e6000c101904 */
[----:B------:R-:W-:Y:S01]  /*1b30*/  FMUL R25, R22, 0.5 ;  /* 0x3f00000016197820 */ /* 0x000fe20000400000 */
[----:B------:R1:W-:Y:S04]  /*1b40*/  STG.E desc[UR4][R20.64], R23 ;  /* 0x0000001714007986 */ /* 0x0003e8000c101904 */
[----:B------:R1:W-:Y:S02]  /*1b50*/  STG.E desc[UR4][R34.64], R25 ;  /* 0x0000001922007986 */ /* 0x0003e4000c101904 */
.L_x_49:
[----:B------:R-:W-:Y:S05]  /*1b60*/  BSYNC.RECONVERGENT B1 ;  /* 0x0000000000017941 */ /* 0x000fea0003800200 */
.L_x_48:
[----:B------:R-:W-:Y:S02]  /*1b70*/  VIADD R7, R7, 0x1 ;  /* 0x0000000107077836 */ /* 0x000fe40000000000 */
[----:B------:R-:W-:Y:S01]  /*1b80*/  VIADD R33, R33, 0x1 ;  /* 0x0000000121217836 */ /* 0x000fe20000000000 */
[----:B------:R-:W-:Y:S06]  /*1b90*/  @P2 BRA `(.L_x_50) ;  /* 0xfffffffc003c2947 */ /* 0x000fec000383ffff */
.L_x_47:
[----:B------:R-:W-:Y:S05]  /*1ba0*/  BSYNC.RECONVERGENT B0 ;  /* 0x0000000000007941 */ /* 0x000fea0003800200 */
.L_x_46:
[----:B------:R-:W2:Y:S01]  /*1bb0*/  LDC R17, c[0x0][0x388] ;  /* 0x0000e200ff117b82 */ /* 0x000ea20000000800 */
[----:B------:R-:W3:Y:S02]  /*1bc0*/  LDCU UR6, c[0x0][0x390] ;  /* 0x00007200ff0677ac */ /* 0x000ee40008000800 */
[----:B---3--:R-:W-:-:S04]  /*1bd0*/  VIADD R6, R3, UR6 ;  /* 0x0000000603067c36 */ /* 0x008fc80008000000 */
[----:B--2---:R-:W-:-:S05]  /*1be0*/  IMAD.IADD R6, R17, 0x1, -R6 ;  /* 0x0000000111067824 */ /* 0x004fca00078e0a06 */
[----:B------:R-:W-:-:S13]  /*1bf0*/  ISETP.GE.U32.AND P0, PT, R6, 0x3, PT ;  /* 0x000000030600780c */ /* 0x000fda0003f06070 */
[----:B------:R-:W-:Y:S05]  /*1c00*/  @!P0 EXIT ;  /* 0x000000000000894d */ /* 0x000fea0003800000 */
[----:B------:R-:W2:Y:S01]  /*1c10*/  FLO.U32 R6, R3 ;  /* 0x0000000300067300 */ /* 0x000ea200000e0000 */
[----:B------:R-:W3:Y:S01]  /*1c20*/  LDCU.64 UR6, c[0x0][0x398] ;  /* 0x00007300ff0677ac */ /* 0x000ee20008000a00 */
[----:B------:R-:W-:Y:S01]  /*1c30*/  IMAD.MOV.U32 R16, RZ, RZ, -0x1 ;  /* 0xffffffffff107424 */ /* 0x000fe200078e00ff */
[----:B------:R-:W-:Y:S01]  /*1c40*/  SHF.L.U64.HI R4, R14, 0x2, R4 ;  /* 0x000000020e047819 */ /* 0x000fe20000010204 */
[----:B------:R-:W4:Y:S01]  /*1c50*/  LDCU.64 UR8, c[0x0][0x3a0] ;  /* 0x00007400ff0877ac */ /* 0x000f220008000a00 */
[----:B--2---:R-:W-:Y:S02]  /*1c60*/  IADD3 R7, PT, PT, -R6, 0x1f, RZ ;  /* 0x0000001f06077810 */ /* 0x004fe40007ffe1ff */
[----:B------:R-:W-:Y:S02]  /*1c70*/  SHF.L.U32 R6, R14, 0x2, RZ ;  /* 0x000000020e067819 */ /* 0x000fe400000006ff */
[----:B------:R-:W-:Y:S02]  /*1c80*/  LOP3.LUT R7, R7, 0x1f, RZ, 0x3c, !PT ;  /* 0x0000001f07077812 */ /* 0x000fe400078e3cff */
[----:B---3--:R-:W-:-:S02]  /*1c90*/  IADD3 R14, P0, PT, R6, UR6, RZ ;  /* 0x00000006060e7c10 */ /* 0x008fc4000ff1e0ff */
[----:B----4-:R-:W-:Y:S02]  /*1ca0*/  IADD3 R6, P1, PT, R6, UR8, RZ ;  /* 0x0000000806067c10 */ /* 0x010fe4000ff3e0ff */
[----:B------:R-:W-:Y:S02]  /*1cb0*/  SHF.L.U32 R19, R16, R7, RZ ;  /* 0x0000000710137219 */ /* 0x000fe400000006ff */
[C---:B------:R-:W-:Y:S02]  /*1cc0*/  IADD3.X R15, PT, PT, R4.reuse, UR7, RZ, P0, !PT ;  /* 0x00000007040f7c10 */ /* 0x040fe400087fe4ff */
[----:B------:R-:W-:Y:S01]  /*1cd0*/  IADD3.X R7, PT, PT, R4, UR9, RZ, P1, !PT ;  /* 0x0000000904077c10 */ /* 0x000fe20008ffe4ff */
[C---:B------:R-:W-:Y:S02]  /*1ce0*/  IMAD.IADD R4, R0.reuse, 0x1, -R17 ;  /* 0x0000000100047824 */ /* 0x040fe400078e0a11 */
[----:B-1----:R-:W-:Y:S02]  /*1cf0*/  IMAD.IADD R34, R19, 0x1, R0 ;  /* 0x0000000113227824 */ /* 0x002fe400078e0200 */
[----:B------:R-:W-:-:S07]  /*1d00*/  VIADD R0, R0, 0x1 ;  /* 0x0000000100007836 */ /* 0x000fce0000000000 */
.L_x_54:
[----:B-1----:R-:W-:Y:S02]  /*1d10*/  VIADD R28, R0, 0xffffffff ;  /* 0xffffffff001c7836 */ /* 0x002fe40000000000 */
[----:B------:R-:W-:-:S03]  /*1d20*/  VIADD R27, R34, 0x1 ;  /* 0x00000001221b7836 */ /* 0x000fc60000000000 */
[----:B------:R-:W-:Y:S02]  /*1d30*/  SHF.R.S32.HI R31, RZ, 0x1f, R28 ;  /* 0x0000001fff1f7819 */ /* 0x000fe4000001141c */
[----:B0-----:R-:W-:Y:S02]  /*1d40*/  IADD3 R25, P0, PT, -R3, R28, RZ ;  /* 0x0000001c03197210 */ /* 0x001fe40007f1e1ff */
[-C--:B------:R-:W-:Y:S02]  /*1d50*/  IADD3 R16, P1, PT, R27, R2.reuse, RZ ;  /* 0x000000021b107210 */ /* 0x080fe40007f3e0ff */
[----:B------:R-:W-:Y:S02]  /*1d60*/  IADD3.X R20, PT, PT, R31, -0x1, RZ, P0, !PT ;  /* 0xffffffff1f147810 */ /* 0x000fe400007fe4ff */
[----:B------:R-:W-:Y:S02]  /*1d70*/  IADD3 R18, P0, PT, R25, R2, RZ ;  /* 0x0000000219127210 */ /* 0x000fe40007f1e0ff */
[----:B------:R-:W-:-:S02]  /*1d80*/  LEA.HI.X.SX32 R17, R27, R5, 0x1, P1 ;  /* 0x000000051b117211 */ /* 0x000fc400008f0eff */
[----:B------:R-:W-:-:S03]  /*1d90*/  IADD3.X R19, PT, PT, R20, R5, RZ, P0, !PT ;  /* 0x0000000514137210 */ /* 0x000fc600007fe4ff */
[----:B------:R-:W2:Y:S04]  /*1da0*/  LDG.E.U8.CONSTANT R24, desc[UR4][R16.64] ;  /* 0x0000000410187981 */ /* 0x000ea8000c1e9100 */
[----:B------:R-:W2:Y:S01]  /*1db0*/  LDG.E.U8.CONSTANT R21, desc[UR4][R18.64+0x1] ;  /* 0x0000010412157981 */ /* 0x000ea2000c1e9100 */
[C---:B------:R-:W-:Y:S01]  /*1dc0*/  IMAD.SHL.U32 R23, R25.reuse, 0x4, RZ ;  /* 0x0000000419177824 */ /* 0x040fe200078e00ff */
[----:B------:R-:W-:Y:S01]  /*1dd0*/  SHF.L.U64.HI R25, R25, 0x2, R20 ;  /* 0x0000000219197819 */ /* 0x000fe20000010214 */
[----:B------:R-:W-:Y:S03]  /*1de0*/  BSSY.RECONVERGENT B0, `(.L_x_51) ;  /* 0x000002a000007945 */ /* 0x000fe60003800200 */
[----:B------:R-:W-:-:S02]  /*1df0*/  IADD3 R20, P1, PT, R23, R14, RZ ;  /* 0x0000000e17147210 */ /* 0x000fc40007f3e0ff */
[----:B------:R-:W-:-:S05]  /*1e00*/  IADD3 R22, P2, PT, R23, R6, RZ ;  /* 0x0000000617167210 */ /* 0x000fca0007f5e0ff */
[C---:B------:R-:W-:Y:S01]  /*1e10*/  IMAD.X R23, R25.reuse, 0x1, R7, P2 ;  /* 0x0000000119177824 */ /* 0x040fe200010e0607 */
[----:B--2---:R-:W-:Y:S01]  /*1e20*/  LOP3.LUT P0, RZ, R24, 0xff, R21, 0xc8, !PT ;  /* 0x000000ff18ff7812 */ /* 0x004fe2000780c815 */
[--C-:B------:R-:W-:Y:S02]  /*1e30*/  IMAD.X R21, R25, 0x1, R15.reuse, P1 ;  /* 0x0000000119157824 */ /* 0x100fe400008e060f */
[----:B------:R-:W-:-:S04]  /*1e40*/  IMAD.WIDE R24, R27, 0x4, R14 ;  /* 0x000000041b187825 */ /* 0x000fc800078e020e */
[----:B------:R-:W-:-:S06]  /*1e50*/  IMAD.WIDE R26, R27, 0x4, R6 ;  /* 0x000000041b1a7825 */ /* 0x000fcc00078e0206 */
[----:B------:R-:W-:Y:S05]  /*1e60*/  @!P0 BRA `(.L_x_52) ;  /* 0x0000000000348947 */ /* 0x000fea0003800000 */
[C---:B------:R-:W-:Y:S01]  /*1e70*/  IMAD.SHL.U32 R33, R28.reuse, 0x4, RZ ;  /* 0x000000041c217824 */ /* 0x040fe200078e00ff */
[----:B------:R-:W-:-:S04]  /*1e80*/  SHF.L.U64.HI R35, R28, 0x2, R31 ;  /* 0x000000021c237819 */ /* 0x000fc8000001021f */
[-C--:B------:R-:W-:Y:S02]  /*1e90*/  IADD3 R28, P0, PT, R8, R33.reuse, RZ ;  /* 0x00000021081c7210 */ /* 0x080fe40007f1e0ff */
[-C--:B------:R-:W-:Y:S02]  /*1ea0*/  IADD3 R30, P1, PT, R10, R33.reuse, RZ ;  /* 0x000000210a1e7210 */ /* 0x080fe40007f3e0ff */
[----:B------:R-:W-:Y:S01]  /*1eb0*/  IADD3 R32, P2, PT, R12, R33, RZ ;  /* 0x000000210c207210 */ /* 0x000fe20007f5e0ff */
[--C-:B------:R-:W-:Y:S02]  /*1ec0*/  IMAD.X R29, R9, 0x1, R35.reuse, P0 ;  /* 0x00000001091d7824 */ /* 0x100fe400000e0623 */
[----:B------:R-:W-:Y:S01]  /*1ed0*/  IMAD.X R31, R11, 0x1, R35, P1 ;  /* 0x000000010b1f7824 */ /* 0x000fe200008e0623 */
[----:B------:R-:W-:Y:S01]  /*1ee0*/  IADD3.X R33, PT, PT, R13, R35, RZ, P2, !PT ;  /* 0x000000230d217210 */ /* 0x000fe200017fe4ff */
[----:B------:R-:W-:-:S05]  /*1ef0*/  IMAD.MOV.U32 R35, RZ, RZ, 0x7fffffff ;  /* 0x7fffffffff237424 */ /* 0x000fca00078e00ff */
[----:B------:R1:W-:Y:S04]  /*1f00*/  STG.E desc[UR4][R28.64], R35 ;  /* 0x000000231c007986 */ /* 0x0003e8000c101904 */
[----:B------:R1:W-:Y:S04]  /*1f10*/  STG.E desc[UR4][R30.64], R35 ;  /* 0x000000231e007986 */ /* 0x0003e8000c101904 */
[----:B------:R1:W-:Y:S01]  /*1f20*/  STG.E desc[UR4][R32.64], R35 ;  /* 0x0000002320007986 */ /* 0x0003e2000c101904 */
[----:B------:R-:W-:Y:S05]  /*1f30*/  BRA `(.L_x_53) ;  /* 0x0000000000507947 */ /* 0x000fea0003800000 */
.L_x_52:
[----:B------:R-:W2:Y:S04]  /*1f40*/  LDG.E.CONSTANT R32, desc[UR4][R20.64+0x4] ;  /* 0x0000040414207981 */ /* 0x000ea8000c1e9900 */
[----:B------:R-:W2:Y:S04]  /*1f50*/  LDG.E.CONSTANT R33, desc[UR4][R24.64] ;  /* 0x0000000418217981 */ /* 0x000ea8000c1e9900 */
[----:B------:R-:W3:Y:S04]  /*1f60*/  LDG.E.CONSTANT R35, desc[UR4][R22.64+0x4] ;  /* 0x0000040416237981 */ /* 0x000ee8000c1e9900 */
[----:B------:R-:W3:Y:S01]  /*1f70*/  LDG.E.CONSTANT R30, desc[UR4][R26.64] ;  /* 0x000000041a1e7981 */ /* 0x000ee2000c1e9900 */
[C---:B------:R-:W-:Y:S01]  /*1f80*/  IMAD.SHL.U32 R29, R28.reuse, 0x4, RZ ;  /* 0x000000041c1d7824 */ /* 0x040fe200078e00ff */
[----:B------:R-:W-:-:S04]  /*1f90*/  SHF.L.U64.HI R31, R28, 0x2, R31 ;  /* 0x000000021c1f7819 */ /* 0x000fc8000001021f */
[-C--:B------:R-:W-:Y:S02]  /*1fa0*/  IADD3 R28, P0, PT, R8, R29.reuse, RZ ;  /* 0x0000001d081c7210 */ /* 0x080fe40007f1e0ff */
[----:B------:R-:W-:Y:S02]  /*1fb0*/  IADD3 R36, P1, PT, R12, R29, RZ ;  /* 0x0000001d0c247210 */ /* 0x000fe40007f3e0ff */
[----:B--2---:R-:W-:-:S03]  /*1fc0*/  FMNMX R32, R32, R33, !PT ;  /* 0x0000002120207209 */ /* 0x004fc60007800000 */
[--C-:B------:R-:W-:Y:S01]  /*1fd0*/  IMAD.X R33, R13, 0x1, R31.reuse, P1 ;  /* 0x000000010d217824 */ /* 0x100fe200008e061f */
[----:B---3--:R-:W-:Y:S02]  /*1fe0*/  FMNMX R35, R35, R30, PT ;  /* 0x0000001e23237209 */ /* 0x008fe40003800000 */
[----:B------:R-:W-:Y:S01]  /*1ff0*/  IADD3 R30, P2, PT, R10, R29, RZ ;  /* 0x0000001d0a1e7210 */ /* 0x000fe20007f5e0ff */
[----:B------:R-:W-:Y:S02]  /*2000*/  IMAD.X R29, R9, 0x1, R31, P0 ;  /* 0x00000001091d7824 */ /* 0x000fe400000e061f */
[----:B------:R-:W-:Y:S02]  /*2010*/  FADD R37, R32, R35 ;  /* 0x0000002320257221 */ /* 0x000fe40000000000 */
[----:B------:R-:W-:Y:S01]  /*2020*/  IMAD.X R31, R11, 0x1, R31, P2 ;  /* 0x000000010b1f7824 */ /* 0x000fe200010e061f */
[----:B------:R0:W-:Y:S01]  /*2030*/  STG.E desc[UR4][R28.64], R32 ;  /* 0x000000201c007986 */ /* 0x0001e2000c101904 */
[----:B------:R-:W-:Y:S01]  /*2040*/  FMUL R37, R37, 0.5 ;  /* 0x3f00000025257820 */ /* 0x000fe20000400000 */
[----:B0-----:R-:W-:-:S05]  /*2050*/  IMAD.MOV.U32 R32, RZ, RZ, R36 ;  /* 0x000000ffff207224 */ /* 0x001fca00078e0024 */
[----:B------:R0:W-:Y:S04]  /*2060*/  STG.E desc[UR4][R32.64], R35 ;  /* 0x0000002320007986 */ /* 0x0001e8000c101904 */
[----:B------:R0:W-:Y:S02]  /*2070*/  STG.E desc[UR4][R30.64], R37 ;  /* 0x000000251e007986 */ /* 0x0001e4000c101904 */
.L_x_53:
[----:B------:R-:W-:Y:S05]  /*2080*/  BSYNC.RECONVERGENT B0 ;  /* 0x0000000000007941 */ /* 0x000fea0003800200 */
.L_x_51:
[----:B01----:R-:W2:Y:S04]  /*2090*/  LDG.E.U8.CONSTANT R35, desc[UR4][R18.64+0x2] ;  /* 0x0000020412237981 */ /* 0x003ea8000c1e9100 */
[----:B------:R-:W2:Y:S04]  /*20a0*/  LDG.E.U8.CONSTANT R37, desc[UR4][R16.64+0x1] ;  /* 0x0000010410257981 */ /* 0x000ea8000c1e9100 */
[----:B------:R-:W3:Y:S04]  /*20b0*/  LDG.E.U8.CONSTANT R36, desc[UR4][R18.64+0x3] ;  /* 0x0000030412247981 */ /* 0x000ee8000c1e9100 */
[----:B------:R-:W4:Y:S04]  /*20c0*/  LDG.E.U8.CONSTANT R18, desc[UR4][R18.64+0x4] ;  /* 0x0000040412127981 */ /* 0x000f28000c1e9100 */
[----:B------:R-:W3:Y:S04]  /*20d0*/  LDG.E.U8.CONSTANT R19, desc[UR4][R16.64+0x2] ;  /* 0x0000020410137981 */ /* 0x000ee8000c1e9100 */
[----:B------:R-:W4:Y:S01]  /*20e0*/  LDG.E.U8.CONSTANT R17, desc[UR4][R16.64+0x3] ;  /* 0x0000030410117981 */ /* 0x000f22000c1e9100 */
[----:B--2---:R-:W-:-:S13]  /*20f0*/  LOP3.LUT P0, RZ, R37, 0xff, R35, 0xc8, !PT ;  /* 0x000000ff25ff7812 */ /* 0x004fda000780c823 */
[----:B------:R-:W2:Y:S04]  /*2100*/  @!P0 LDG.E.CONSTANT R16, desc[UR4][R20.64+0x8] ;  /* 0x0000080414108981 */ /* 0x000ea8000c1e9900 */
[----:B------:R-:W2:Y:S04]  /*2110*/  @!P0 LDG.E.CONSTANT R35, desc[UR4][R24.64+0x4] ;  /* 0x0000040418238981 */ /* 0x000ea8000c1e9900 */
[----:B------:R-:W5:Y:S01]  /*2120*/  @!P0 LDG.E.CONSTANT R37, desc[UR4][R26.64+0x4] ;  /* 0x000004041a258981 */ /* 0x000f62000c1e9900 */
[----:B---3--:R-:W-:-:S03]  /*2130*/  LOP3.LUT P1, RZ, R19, 0xff, R36, 0xc8, !PT ;  /* 0x000000ff13ff7812 */ /* 0x008fc6000782c824 */
[----:B------:R-:W5:Y:S01]  /*2140*/  @!P0 LDG.E.CONSTANT R36, desc[UR4][R22.64+0x8] ;  /* 0x0000080416248981 */ /* 0x000f62000c1e9900 */
[----:B----4-:R-:W-:-:S09]  /*2150*/  LOP3.LUT P2, RZ, R17, 0xff, R18, 0xc8, !PT ;  /* 0x000000ff11ff7812 */ /* 0x010fd2000784c812 */
[----:B------:R-:W3:Y:S04]  /*2160*/  @!P1 LDG.E.CONSTANT R18, desc[UR4][R20.64+0xc] ;  /* 0x00000c0414129981 */ /* 0x000ee8000c1e9900 */
[----:B------:R-:W3:Y:S04]  /*2170*/  @!P1 LDG.E.CONSTANT R19, desc[UR4][R24.64+0x8] ;  /* 0x0000080418139981 */ /* 0x000ee8000c1e9900 */
[----:B------:R-:W4:Y:S04]  /*2180*/  @!P1 LDG.E.CONSTANT R17, desc[UR4][R26.64+0x8] ;  /* 0x000008041a119981 */ /* 0x000f28000c1e9900 */
[----:B------:R-:W4:Y:S04]  /*2190*/  @!P2 LDG.E.CONSTANT R20, desc[UR4][R20.64+0x10] ;  /* 0x000010041414a981 */ /* 0x000f28000c1e9900 */
[----:B------:R-:W4:Y:S04]  /*21a0*/  @!P2 LDG.E.CONSTANT R25, desc[UR4][R24.64+0xc] ;  /* 0x00000c041819a981 */ /* 0x000f28000c1e9900 */
[----:B------:R-:W4:Y:S04]  /*21b0*/  @!P2 LDG.E.CONSTANT R27, desc[UR4][R26.64+0xc] ;  /* 0x00000c041a1ba981 */ /* 0x000f28000c1e9900 */
[----:B------:R-:W4:Y:S04]  /*21c0*/  @!P1 LDG.E.CONSTANT R21, desc[UR4][R22.64+0xc] ;  /* 0x00000c0416159981 */ /* 0x000f28000c1e9900 */
[----:B------:R0:W4:Y:S01]  /*21d0*/  @!P2 LDG.E.CONSTANT R22, desc[UR4][R22.64+0x10] ;  /* 0x000010041616a981 */ /* 0x000122000c1e9900 */
[----:B------:R-:W-:Y:S01]  /*21e0*/  VIADD R4, R4, 0x4 ;  /* 0x0000000404047836 */ /* 0x000fe20000000000 */
[----:B0-----:R-:W-:-:S05]  /*21f0*/  @P0 MOV R23, 0x7fffffff ;  /* 0x7fffffff00170802 */ /* 0x001fca0000000f00 */
[----:B------:R-:W-:Y:S04]  /*2200*/  @P0 STG.E desc[UR4][R28.64+0x4], R23 ;  /* 0x000004171c000986 */ /* 0x000fe8000c101904 */
[----:B------:R-:W-:Y:S04]  /*2210*/  @P0 STG.E desc[UR4][R30.64+0x4], R23 ;  /* 0x000004171e000986 */ /* 0x000fe8000c101904 */
[----:B------:R-:W-:Y:S01]  /*2220*/  @P0 STG.E desc[UR4][R32.64+0x4], R23 ;  /* 0x0000041720000986 */ /* 0x000fe2000c101904 */
[----:B--2---:R-:W-:Y:S02]  /*2230*/  @!P0 FMNMX R16, R16, R35, !PT ;  /* 0x0000002310108209 */ /* 0x004fe40007800000 */
[----:B-----5:R-:W-:-:S05]  /*2240*/  @!P0 FMNMX R37, R36, R37, PT ;  /* 0x0000002524258209 */ /* 0x020fca0003800000 */
[----:B------:R-:W-:Y:S01]  /*2250*/  @!P0 FADD R35, R16, R37 ;  /* 0x0000002510238221 */ /* 0x000fe20000000000 */
[----:B------:R0:W-:Y:S03]  /*2260*/  @!P0 STG.E desc[UR4][R28.64+0x4], R16 ;  /* 0x000004101c008986 */ /* 0x0001e6000c101904 */
[----:B------:R-:W-:Y:S01]  /*2270*/  @!P0 FMUL R35, R35, 0.5 ;  /* 0x3f00000023238820 */ /* 0x000fe20000400000 */
[----:B---3--:R-:W-:Y:S01]  /*2280*/  @!P1 FMNMX R19, R18, R19, !PT ;  /* 0x0000001312139209 */ /* 0x008fe20007800000 */
[----:B------:R1:W-:Y:S04]  /*2290*/  @!P0 STG.E desc[UR4][R32.64+0x4], R37 ;  /* 0x0000042520008986 */ /* 0x0003e8000c101904 */
[----:B------:R1:W-:Y:S01]  /*22a0*/  @!P0 STG.E desc[UR4][R30.64+0x4], R35 ;  /* 0x000004231e008986 */ /* 0x0003e2000c101904 */
[----:B------:R-:W-:-:S02]  /*22b0*/  ISETP.NE.AND P0, PT, R4, RZ, PT ;  /* 0x000000ff0400720c */ /* 0x000fc40003f05270 */
[----:B----4-:R-:W-:Y:S02]  /*22c0*/  @!P2 FMNMX R25, R20, R25, !PT ;  /* 0x000000191419a209 */ /* 0x010fe40007800000 */
[----:B------:R-:W-:-:S05]  /*22d0*/  @!P1 FMNMX R17, R21, R17, PT ;  /* 0x0000001115119209 */ /* 0x000fca0003800000 */
[----:B------:R-:W-:Y:S01]  /*22e0*/  @!P1 FADD R18, R19, R17 ;  /* 0x0000001113129221 */ /* 0x000fe20000000000 */
[----:B------:R-:W-:Y:S01]  /*22f0*/  @!P2 FMNMX R22, R22, R27, PT ;  /* 0x0000001b1616a209 */ /* 0x000fe20003800000 */
[----:B------:R-:W-:Y:S02]  /*2300*/  @P1 IMAD.MOV.U32 R27, RZ, RZ, 0x7fffffff ;  /* 0x7fffffffff1b1424 */ /* 0x000fe400078e00ff */
[----:B------:R-:W-:Y:S01]  /*2310*/  @!P1 FMUL R21, R18, 0.5 ;  /* 0x3f00000012159820 */ /* 0x000fe20000400000 */
[----:B------:R-:W-:Y:S02]  /*2320*/  @P2 IMAD.MOV.U32 R18, RZ, RZ, 0x7fffffff ;  /* 0x7fffffffff122424 */ /* 0x000fe400078e00ff */
[----:B------:R1:W-:Y:S01]  /*2330*/  @P1 STG.E desc[UR4][R28.64+0x8], R27 ;  /* 0x0000081b1c001986 */ /* 0x0003e2000c101904 */
[----:B0-----:R-:W-:-:S03]  /*2340*/  @!P2 FADD R16, R25, R22 ;  /* 0x000000161910a221 */ /* 0x001fc60000000000 */
[----:B------:R1:W-:Y:S04]  /*2350*/  @P1 STG.E desc[UR4][R30.64+0x8], R27 ;  /* 0x0000081b1e001986 */ /* 0x0003e8000c101904 */
[----:B------:R1:W-:Y:S01]  /*2360*/  @P1 STG.E desc[UR4][R32.64+0x8], R27 ;  /* 0x0000081b20001986 */ /* 0x0003e2000c101904 */
[----:B------:R-:W-:-:S03]  /*2370*/  @!P2 FMUL R23, R16, 0.5 ;  /* 0x3f0000001017a820 */ /* 0x000fc60000400000 */
[----:B------:R1:W-:Y:S04]  /*2380*/  @!P1 STG.E desc[UR4][R28.64+0x8], R19 ;  /* 0x000008131c009986 */ /* 0x0003e8000c101904 */
[----:B------:R1:W-:Y:S04]  /*2390*/  @!P1 STG.E desc[UR4][R32.64+0x8], R17 ;  /* 0x0000081120009986 */ /* 0x0003e8000c101904 */
[----:B------:R1:W-:Y:S04]  /*23a0*/  @!P1 STG.E desc[UR4][R30.64+0x8], R21 ;  /* 0x000008151e009986 */ /* 0x0003e8000c101904 */
[----:B------:R1:W-:Y:S04]  /*23b0*/  @P2 STG.E desc[UR4][R28.64+0xc], R18 ;  /* 0x00000c121c002986 */ /* 0x0003e8000c101904 */
[----:B------:R1:W-:Y:S04]  /*23c0*/  @P2 STG.E desc[UR4][R30.64+0xc], R18 ;  /* 0x00000c121e002986 */ /* 0x0003e8000c101904 */
[----:B------:R1:W-:Y:S04]  /*23d0*/  @P2 STG.E desc[UR4][R32.64+0xc], R18 ;  /* 0x00000c1220002986 */ /* 0x0003e8000c101904 */
[----:B------:R1:W-:Y:S04]  /*23e0*/  @!P2 STG.E desc[UR4][R28.64+0xc], R25 ;  /* 0x00000c191c00a986 */ /* 0x0003e8000c101904 */
[----:B------:R1:W-:Y:S04]  /*23f0*/  @!P2 STG.E desc[UR4][R32.64+0xc], R22 ;  /* 0x00000c162000a986 */ /* 0x0003e8000c101904 */
[----:B------:R1:W-:Y:S01]  /*2400*/  @!P2 STG.E desc[UR4][R30.64+0xc], R23 ;  /* 0x00000c171e00a986 */ /* 0x0003e2000c101904 */
[----:B------:R-:W-:Y:S05]  /*2410*/  @!P0 EXIT ;  /* 0x000000000000894d */ /* 0x000fea0003800000 */
[----:B------:R-:W-:Y:S02]  /*2420*/  VIADD R0, R0, 0x4 ;  /* 0x0000000400007836 */ /* 0x000fe40000000000 */
[----:B------:R-:W-:Y:S01]  /*2430*/  VIADD R34, R34, 0x4 ;  /* 0x0000000422227836 */ /* 0x000fe20000000000 */
[----:B------:R-:W-:Y:S06]  /*2440*/  BRA `(.L_x_54) ;  /* 0xfffffff800307947 */ /* 0x000fec000383ffff */
.L_x_55:
        /* <DEDUP_REMOVED lines=11> */
.L_x_94:


//--------------------- .text.donchian_batch_f32  --------------------------
	.section	.text.donchian_batch_f32,"ax",@progbits
	.align	128
        .global         donchian_batch_f32
        .type           donchian_batch_f32,@function
        .size           donchian_batch_f32,(.L_x_95 - donchian_batch_f32)
        .other          donchian_batch_f32,@"STO_CUDA_ENTRY STV_DEFAULT"
donchian_batch_f32:
.text.donchian_batch_f32:
        /* <DEDUP_REMOVED lines=15> */
[----:B------:R-:W1:Y:S01]  /*00f0*/  LDCU UR6, c[0x0][0x3a0] ;  /* 0x00007400ff0677ac */ /* 0x000e620008000800 */
[----:B--2---:R-:W-:-:S05]  /*0100*/  ISETP.GT.AND P0, PT, R19, -0x1, PT ;  /* 0xffffffff1300780c */ /* 0x004fca0003f04270 */
[----:B------:R-:W2:Y:S01]  /*0110*/  LDC.64 R4, c[0x0][0x3b0] ;  /* 0x0000ec00ff047b82 */ /* 0x000ea20000000a00 */
[----:B---3--:R-:W-:-:S07]  /*0120*/  ISETP.LT.AND P1, PT, R19, R0, PT ;  /* 0x000000001300720c */ /* 0x008fce0003f21270 */
[----:B------:R-:W3:Y:S01]  /*0130*/  LDC.64 R2, c[0x0][0x3b8] ;  /* 0x0000ee00ff027b82 */ /* 0x000ee20000000a00 */
[----:B------:R-:W-:Y:S02]  /*0140*/  IMAD R13, R13, R0, RZ ;  /* 0x000000000d0d7224 */ /* 0x000fe400078e02ff */
[----:B-1----:R-:W-:Y:S02]  /*0150*/  IMAD.U32 R23, RZ, RZ, UR6 ;  /* 0x00000006ff177e24 */ /* 0x002fe4000f8e00ff */
[----:B0-----:R-:W-:-:S04]  /*0160*/  IMAD.WIDE R6, R13, 0x4, R6 ;  /* 0x000000040d067825 */ /* 0x001fc800078e0206 */
[----:B--2---:R-:W-:-:S04]  /*0170*/  IMAD.WIDE R4, R13, 0x4, R4 ;  /* 0x000000040d047825 */ /* 0x004fc800078e0204 */
[----:B---3--:R-:W-:Y:S01]  /*0180*/  IMAD.WIDE R2, R13, 0x4, R2 ;  /* 0x000000040d027825 */ /* 0x008fe200078e0202 */
        /* <DEDUP_REMOVED lines=23> */
.L_x_58:
[----:B0-----:R-:W-:Y:S01]  /*0300*/  IMAD.MOV.U32 R23, RZ, RZ, 0x7fffffff ;  /* 0x7fffffffff177424 */ /* 0x001fe200078e00ff */
[----:B------:R-:W-:Y:S01]  /*0310*/  MOV R11, R21 ;  /* 0x00000015000b7202 */ /* 0x000fe20000000f00 */
[----:B------:R-:W-:Y:S01]  /*0320*/  IMAD.MOV.U32 R10, RZ, RZ, R20 ;  /* 0x000000ffff0a7224 */ /* 0x000fe200078e0014 */
[----:B------:R-:W-:Y:S01]  /*0330*/  MOV R15, R17 ;  /* 0x00000011000f7202 */ /* 0x000fe20000000f00 */
[----:B------:R-:W-:Y:S02]  /*0340*/  IMAD.MOV.U32 R12, RZ, RZ, R18 ;  /* 0x000000ffff0c7224 */ /* 0x000fe400078e0012 */
[----:B------:R-:W-:Y:S01]  /*0350*/  IMAD.MOV.U32 R13, RZ, RZ, R19 ;  /* 0x000000ffff0d7224 */ /* 0x000fe200078e0013 */
[----:B------:R0:W-:Y:S01]  /*0360*/  STG.E desc[UR4][R10.64+-0x10], R23 ;  /* 0xfffff0170a007986 */ /* 0x0001e2000c101904 */
[----:B------:R-:W-:Y:S01]  /*0370*/  IMAD.MOV.U32 R14, RZ, RZ, R16 ;  /* 0x000000ffff0e7224 */ /* 0x000fe200078e0010 */
[----:B------:R-:W-:Y:S01]  /*0380*/  IADD3 R20, P2, PT, R10, 0x20, RZ ;  /* 0x000000200a147810 */ /* 0x000fe20007f5e0ff */
[----:B------:R-:W-:Y:S01]  /*0390*/  VIADD R8, R8, 0x8 ;  /* 0x0000000808087836 */ /* 0x000fe20000000000 */
[----:B------:R0:W-:Y:S01]  /*03a0*/  STG.E desc[UR4][R12.64+-0x10], R23 ;  /* 0xfffff0170c007986 */ /* 0x0001e2000c101904 */
[----:B------:R-:W-:-:S02]  /*03b0*/  IADD3 R18, P3, PT, R12, 0x20, RZ ;  /* 0x000000200c127810 */ /* 0x000fc40007f7e0ff */
[----:B------:R-:W-:Y:S01]  /*03c0*/  IADD3 R16, P4, PT, R14, 0x20, RZ ;  /* 0x000000200e107810 */ /* 0x000fe20007f9e0ff */
[----:B------:R0:W-:Y:S01]  /*03d0*/  STG.E desc[UR4][R14.64+-0x10], R23 ;  /* 0xfffff0170e007986 */ /* 0x0001e2000c101904 */
[----:B------:R-:W-:Y:S01]  /*03e0*/  ISETP.NE.AND P1, PT, R8, RZ, PT ;  /* 0x000000ff0800720c */ /* 0x000fe20003f25270 */
[----:B------:R-:W-:Y:S01]  /*03f0*/  IMAD.X R21, RZ, RZ, R11, P2 ;  /* 0x000000ffff157224 */ /* 0x000fe200010e060b */
[----:B------:R-:W-:Y:S01]  /*0400*/  IADD3.X R17, PT, PT, RZ, R15, RZ, P4, !PT ;  /* 0x0000000fff117210 */ /* 0x000fe200027fe4ff */
        /* <DEDUP_REMOVED lines=23> */
.L_x_57:
        /* <DEDUP_REMOVED lines=22> */
.L_x_59:
        /* <DEDUP_REMOVED lines=15> */
[----:B------:R2:W-:Y:S02]  /*07d0*/  STG.E desc[UR4][R14.64+0x4], R17 ;  /* 0x000004110e007986 */ /* 0x0005e4000c101904 */
.L_x_60:
        /* <DEDUP_REMOVED lines=9> */
.L_x_56:
        /* <DEDUP_REMOVED lines=11> */
[----:B------:R-:W-:Y:S01]  /*0920*/  MOV R8, 0x10 ;  /* 0x0000001000087802 */ /* 0x000fe20000000f00 */
[----:B------:R-:W-:Y:S01]  /*0930*/  IMAD.MOV.U32 R9, RZ, RZ, 0x0 ;  /* 0x00000000ff097424 */ /* 0x000fe200078e00ff */
[----:B------:R-:W1:Y:S03]  /*0940*/  LDCU.64 UR6, c[0x0][0x3a8] ;  /* 0x00007500ff0677ac */ /* 0x000e660008000a00 */
        /* <DEDUP_REMOVED lines=9> */
.L_x_63:
[----:B0-----:R-:W-:Y:S01]  /*09e0*/  IMAD.MOV.U32 R23, RZ, RZ, 0x7fffffff ;  /* 0x7fffffffff177424 */ /* 0x001fe200078e00ff */
[----:B------:R-:W-:Y:S01]  /*09f0*/  MOV R10, R20 ;  /* 0x00000014000a7202 */ /* 0x000fe20000000f00 */
[----:B------:R-:W-:Y:S01]  /*0a00*/  IMAD.MOV.U32 R11, RZ, RZ, R21 ;  /* 0x000000ffff0b7224 */ /* 0x000fe200078e0015 */
[----:B------:R-:W-:Y:S01]  /*0a10*/  MOV R13, R19 ;  /* 0x00000013000d7202 */ /* 0x000fe20000000f00 */
[----:B------:R-:W-:Y:S01]  /*0a20*/  IMAD.MOV.U32 R12, RZ, RZ, R18 ;  /* 0x000000ffff0c7224 */ /* 0x000fe200078e0012 */
[----:B------:R-:W-:Y:S01]  /*0a30*/  IADD3 R8, PT, PT, R8, 0x8, RZ ;  /* 0x0000000808087810 */ /* 0x000fe20007ffe0ff */
[----:B------:R-:W-:Y:S01]  /*0a40*/  IMAD.MOV.U32 R14, RZ, RZ, R16 ;  /* 0x000000ffff0e7224 */ /* 0x000fe200078e0010 */
[----:B------:R0:W-:Y:S01]  /*0a50*/  STG.E desc[UR4][R10.64+-0x10], R23 ;  /* 0xfffff0170a007986 */ /* 0x0001e2000c101904 */
[----:B------:R-:W-:Y:S01]  /*0a60*/  IMAD.MOV.U32 R15, RZ, RZ, R17 ;  /* 0x000000ffff0f7224 */ /* 0x000fe200078e0011 */
[----:B------:R-:W-:Y:S02]  /*0a70*/  ISETP.NE.AND P1, PT, R8, RZ, PT ;  /* 0x000000ff0800720c */ /* 0x000fe40003f25270 */
[----:B------:R0:W-:Y:S01]  /*0a80*/  STG.E desc[UR4][R12.64+-0x10], R23 ;  /* 0xfffff0170c007986 */ /* 0x0001e2000c101904 */
[----:B------:R-:W-:-:S02]  /*0a90*/  IADD3 R20, P2, PT, R10, 0x20, RZ ;  /* 0x000000200a147810 */ /* 0x000fc40007f5e0ff */
[----:B------:R-:W-:Y:S01]  /*0aa0*/  IADD3 R18, P3, PT, R12, 0x20, RZ ;  /* 0x000000200c127810 */ /* 0x000fe20007f7e0ff */
[----:B------:R0:W-:Y:S01]  /*0ab0*/  STG.E desc[UR4][R14.64+-0x10], R23 ;  /* 0xfffff0170e007986 */ /* 0x0001e2000c101904 */
[----:B------:R-:W-:Y:S01]  /*0ac0*/  IADD3 R16, P4, PT, R14, 0x20, RZ ;  /* 0x000000200e107810 */ /* 0x000fe20007f9e0ff */
[----:B------:R-:W-:Y:S02]  /*0ad0*/  IMAD.X R21, RZ, RZ, R11, P2 ;  /* 0x000000ffff157224 */ /* 0x000fe400010e060b */
[----:B------:R0:W-:Y:S01]  /*0ae0*/  STG.E desc[UR4][R10.64+-0xc], R23 ;  /* 0xfffff4170a007986 */ /* 0x0001e2000c101904 */
[----:B------:R-:W-:Y:S01]  /*0af0*/  IMAD.X R19, RZ, RZ, R13, P3 ;  /* 0x000000ffff137224 */ /* 0x000fe200018e060d */
[----:B------:R-:W-:Y:S02]  /*0b00*/  IADD3.X R17, PT, PT, RZ, R15, RZ, P4, !PT ;  /* 0x0000000fff117210 */ /* 0x000fe400027fe4ff */
        /* <DEDUP_REMOVED lines=21> */
.L_x_62:
        /* <DEDUP_REMOVED lines=22> */
.L_x_64:
[----:B------:R-:W-:Y:S05]  /*0dc0*/  @!P1 EXIT ;  /* 0x000000000000994d */ /* 0x000fea0003800000 */
[----:B------:R-:W-:Y:S02]  /*0dd0*/  ISETP.NE.AND P0, PT, R8, 0x1, PT ;  /* 0x000000010800780c */ /* 0x000fe40003f05270 */
[----:B------:R-:W-:-:S04]  /*0de0*/  LOP3.LUT R0, R0, 0x1, RZ, 0xc0, !PT ;  /* 0x0000000100007812 */ /* 0x000fc800078ec0ff */
[----:B------:R-:W-:-:S07]  /*0df0*/  ISETP.NE.U32.AND P1, PT, R0, 0x1, PT ;  /* 0x000000010000780c */ /* 0x000fce0003f25070 */
[----:B------:R-:W-:Y:S06]  /*0e00*/  @!P0 BRA `(.L_x_65) ;  /* 0x00000000002c8947 */ /* 0x000fec0003800000 */
[----:B-1----:R-:W-:Y:S01]  /*0e10*/  MOV R17, 0x7fffffff ;  /* 0x7fffffff00117802 */ /* 0x002fe20000000f00 */
        /* <DEDUP_REMOVED lines=10> */
.L_x_65:
        /* <DEDUP_REMOVED lines=9> */
.L_x_61:
[----:B------:R-:W-:Y:S01]  /*0f50*/  IADD3 R10, PT, PT, R8, R19, RZ ;  /* 0x00000013080a7210 */ /* 0x000fe20007ffe0ff */
[----:B------:R-:W-:Y:S04]  /*0f60*/  BSSY.RECONVERGENT B0, `(.L_x_66) ;  /* 0x0000074000007945 */ /* 0x000fe80003800200 */
[----:B------:R-:W-:-:S05]  /*0f70*/  VIADD R9, R10, 0xffffffff ;  /* 0xffffffff0a097836 */ /* 0x000fca0000000000 */
[----:B------:R-:W-:-:S13]  /*0f80*/  ISETP.GE.AND P0, PT, R9, 0x1, PT ;  /* 0x000000010900780c */ /* 0x000fda0003f06270 */
[----:B------:R-:W-:Y:S05]  /*0f90*/  @!P0 BRA `(.L_x_67) ;  /* 0x0000000400c08947 */ /* 0x000fea0003800000 */
[----:B------:R-:W-:Y:S01]  /*0fa0*/  VIADD R10, R10, 0xfffffffe ;  /* 0xfffffffe0a0a7836 */ /* 0x000fe20000000000 */
[----:B------:R-:W-:Y:S01]  /*0fb0*/  BSSY.RECONVERGENT B1, `(.L_x_68) ;  /* 0x000003c000017945 */ /* 0x000fe20003800200 */
[----:B------:R-:W-:-:S03]  /*0fc0*/  HFMA2 R11, -RZ, RZ, 0, 0 ;  /* 0x00000000ff0b7431 */ /* 0x000fc600000001ff */
[----:B------:R-:W-:-:S13]  /*0fd0*/  ISETP.GE.U32.AND P0, PT, R10, 0x7, PT ;  /* 0x000000070a00780c */ /* 0x000fda0003f06070 */
[----:B------:R-:W-:Y:S05]  /*0fe0*/  @!P0 BRA `(.L_x_69) ;  /* 0x0000000000e08947 */ /* 0x000fea0003800000 */
[----:B------:R-:W0:Y:S01]  /*0ff0*/  LDCU.128 UR8, c[0x0][0x3b0] ;  /* 0x00007600ff0877ac */ /* 0x000e220008000c00 */
[----:B------:R-:W-:Y:S01]  /*1000*/  IMAD.MOV.U32 R10, RZ, RZ, 0x10 ;  /* 0x00000010ff0a7424 */ /* 0x000fe200078e00ff */
[----:B------:R-:W-:Y:S01]  /*1010*/  LOP3.LUT R12, R9, 0x7ffffff8, RZ, 0xc0, !PT ;  /* 0x7ffffff8090c7812 */ /* 0x000fe200078ec0ff */
[----:B------:R-:W-:Y:S01]  /*1020*/  IMAD.MOV.U32 R11, RZ, RZ, 0x0 ;  /* 0x00000000ff0b7424 */ /* 0x000fe200078e00ff */
[----:B------:R-:W1:Y:S01]  /*1030*/  LDCU.64 UR6, c[0x0][0x3a8] ;  /* 0x00007500ff0677ac */ /* 0x000e620008000a00 */
[----:B------:R-:W-:Y:S01]  /*1040*/  BSSY.RECONVERGENT B2, `(.L_x_70) ;  /* 0x0000031000027945 */ /* 0x000fe20003800200 */
[----:B------:R-:W-:Y:S01]  /*1050*/  IADD3 R24, PT, PT, -R12, RZ, RZ ;  /* 0x000000ff0c187210 */ /* 0x000fe20007ffe1ff */
[----:B------:R-:W-:-:S03]  /*1060*/  IMAD.WIDE R10, R13, 0x4, R10 ;  /* 0x000000040d0a7825 */ /* 0x000fc600078e020a */
[C---:B0-----:R-:W-:Y:S02]  /*1070*/  IADD3 R20, P1, PT, R10.reuse, UR8, RZ ;  /* 0x000000080a147c10 */ /* 0x041fe4000ff3e0ff */
[C---:B------:R-:W-:Y:S02]  /*1080*/  IADD3 R18, P2, PT, R10.reuse, UR10, RZ ;  /* 0x0000000a0a127c10 */ /* 0x040fe4000ff5e0ff */
[----:B-1----:R-:W-:Y:S02]  /*1090*/  IADD3 R22, P0, PT, R10, UR6, RZ ;  /* 0x000000060a167c10 */ /* 0x002fe4000ff1e0ff */
[C---:B------:R-:W-:Y:S02]  /*10a0*/  IADD3.X R27, PT, PT, R11.reuse, UR9, RZ, P1, !PT ;  /* 0x000000090b1b7c10 */ /* 0x040fe40008ffe4ff */
[C---:B------:R-:W-:Y:S02]  /*10b0*/  IADD3.X R29, PT, PT, R11.reuse, UR7, RZ, P0, !PT ;  /* 0x000000070b1d7c10 */ /* 0x040fe400087fe4ff */
[----:B------:R-:W-:-:S07]  /*10c0*/  IADD3.X R25, PT, PT, R11, UR11, RZ, P2, !PT ;  /* 0x0000000b0b197c10 */ /* 0x000fce00097fe4ff */
.L_x_71:
        /* <DEDUP_REMOVED lines=40> */
[----:B------:R-:W-:Y:S05]  /*1350*/  BSYNC.RECONVERGENT B2 ;  /* 0x0000000000027941 */ /* 0x000fea0003800200 */
.L_x_70:
[----:B0-----:R-:W-:-:S07]  /*1360*/  MOV R11, R12 ;  /* 0x0000000c000b7202 */ /* 0x001fce0000000f00 */
.L_x_69:
[----:B------:R-:W-:Y:S05]  /*1370*/  BSYNC.RECONVERGENT B1 ;  /* 0x0000000000017941 */ /* 0x000fea0003800200 */
.L_x_68:
[----:B------:R-:W-:-:S13]  /*1380*/  LOP3.LUT P0, R10, R9, 0x7, RZ, 0xc0, !PT ;  /* 0x00000007090a7812 */ /* 0x000fda000780c0ff */
[----:B------:R-:W-:Y:S05]  /*1390*/  @!P0 BRA `(.L_x_67) ;  /* 0x0000000000c08947 */ /* 0x000fea0003800000 */
[----:B------:R-:W-:Y:S01]  /*13a0*/  ISETP.GE.U32.AND P0, PT, R10, 0x4, PT ;  /* 0x000000040a00780c */ /* 0x000fe20003f06070 */
[----:B------:R-:W-:Y:S01]  /*13b0*/  BSSY.RECONVERGENT B1, `(.L_x_72) ;  /* 0x0000015000017945 */ /* 0x000fe20003800200 */
[----:B------:R-:W-:-:S04]  /*13c0*/  LOP3.LUT R12, R9, 0x3, RZ, 0xc0, !PT ;  /* 0x00000003090c7812 */ /* 0x000fc800078ec0ff */
[----:B------:R-:W-:-:S07]  /*13d0*/  ISETP.NE.AND P1, PT, R12, RZ, PT ;  /* 0x000000ff0c00720c */ /* 0x000fce0003f25270 */
[----:B------:R-:W-:Y:S06]  /*13e0*/  @!P0 BRA `(.L_x_73) ;  /* 0x0000000000448947 */ /* 0x000fec0003800000 */
[----:B------:R-:W-:Y:S02]  /*13f0*/  IMAD.MOV.U32 R27, RZ, RZ, 0x7fffffff ;  /* 0x7fffffffff1b7424 */ /* 0x000fe400078e00ff */
[----:B------:R-:W-:-:S04]  /*1400*/  IMAD.WIDE.U32 R14, R11, 0x4, R6 ;  /* 0x000000040b0e7825 */ /* 0x000fc800078e0006 */
        /* <DEDUP_REMOVED lines=15> */
.L_x_73:
[----:B------:R-:W-:Y:S05]  /*1500*/  BSYNC.RECONVERGENT B1 ;  /* 0x0000000000017941 */ /* 0x000fea0003800200 */
.L_x_72:
[----:B------:R-:W-:Y:S05]  /*1510*/  @!P1 BRA `(.L_x_67) ;  /* 0x0000000000609947 */ /* 0x000fea0003800000 */
[----:B------:R-:W-:Y:S01]  /*1520*/  LOP3.LUT R10, R9, 0x1, RZ, 0xc0, !PT ;  /* 0x00000001090a7812 */ /* 0x000fe200078ec0ff */
[----:B------:R-:W-:Y:S01]  /*1530*/  BSSY.RECONVERGENT B1, `(.L_x_74) ;  /* 0x0000010000017945 */ /* 0x000fe20003800200 */
[----:B------:R-:W-:Y:S02]  /*1540*/  ISETP.NE.AND P0, PT, R12, 0x1, PT ;  /* 0x000000010c00780c */ /* 0x000fe40003f05270 */
[----:B------:R-:W-:-:S13]  /*1550*/  ISETP.NE.U32.AND P1, PT, R10, 0x1, PT ;  /* 0x000000010a00780c */ /* 0x000fda0003f25070 */
[----:B------:R-:W-:Y:S01]  /*1560*/  @!P1 MOV R29, 0x7fffffff ;  /* 0x7fffffff001d9802 */ /* 0x000fe20000000f00 */
[----:B------:R-:W-:Y:S06]  /*1570*/  @!P0 BRA `(.L_x_75) ;  /* 0x00000000002c8947 */ /* 0x000fec0003800000 */
[----:B0-----:R-:W-:Y:S02]  /*1580*/  IMAD.MOV.U32 R27, RZ, RZ, 0x7fffffff ;  /* 0x7fffffffff1b7424 */ /* 0x001fe400078e00ff */
        /* <DEDUP_REMOVED lines=10> */
.L_x_75:
[----:B------:R-:W-:Y:S05]  /*1630*/  BSYNC.RECONVERGENT B1 ;  /* 0x0000000000017941 */ /* 0x000fea0003800200 */
.L_x_74:
[----:B01----:R-:W-:-:S04]  /*1640*/  @!P1 IMAD.WIDE.U32 R14, R11, 0x4, R6 ;  /* 0x000000040b0e9825 */ /* 0x003fc800078e0006 */
[C---:B------:R-:W-:Y:S01]  /*1650*/  @!P1 IMAD.WIDE.U32 R16, R11.reuse, 0x4, R4 ;  /* 0x000000040b109825 */ /* 0x040fe200078e0004 */
[----:B------:R1:W-:Y:S03]  /*1660*/  @!P1 STG.E desc[UR4][R14.64], R29 ;  /* 0x0000001d0e009986 */ /* 0x0003e6000c101904 */
[----:B------:R-:W-:Y:S01]  /*1670*/  @!P1 IMAD.WIDE.U32 R10, R11, 0x4, R2 ;  /* 0x000000040b0a9825 */ /* 0x000fe200078e0002 */
[----:B------:R1:W-:Y:S04]  /*1680*/  @!P1 STG.E desc[UR4][R16.64], R29 ;  /* 0x0000001d10009986 */ /* 0x0003e8000c101904 */
[----:B------:R1:W-:Y:S02]  /*1690*/  @!P1 STG.E desc[UR4][R10.64], R29 ;  /* 0x0000001d0a009986 */ /* 0x0003e4000c101904 */
.L_x_67:
[----:B------:R-:W-:Y:S05]  /*16a0*/  BSYNC.RECONVERGENT B0 ;  /* 0x0000000000007941 */ /* 0x000fea0003800200 */
.L_x_66:
[----:B------:R-:W-:-:S13]  /*16b0*/  ISETP.NE.AND P0, PT, R8, 0x1, PT ;  /* 0x000000010800780c */ /* 0x000fda0003f05270 */
[----:B------:R-:W-:Y:S05]  /*16c0*/  @!P0 BRA `(.L_x_76) ;  /* 0x0000000000c88947 */ /* 0x000fea0003800000 */
[----:B------:R-:W-:-:S13]  /*16d0*/  ISETP.GE.AND P0, PT, R9, R0, PT ;  /* 0x000000000900720c */ /* 0x000fda0003f06270 */
[----:B------:R-:W-:Y:S05]  /*16e0*/  @P0 EXIT ;  /* 0x000000000000094d */ /* 0x000fea0003800000 */
.L_x_82:
[----:B01----:R-:W0:Y:S01]  /*16f0*/  LDC.64 R16, c[0x0][0x380] ;  /* 0x0000e000ff107b82 */ /* 0x003e220000000a00 */
[----:B------:R-:W-:Y:S01]  /*1700*/  MOV R11, R9 ;  /* 0x00000009000b7202 */ /* 0x000fe20000000f00 */
[----:B------:R-:W-:Y:S01]  /*1710*/  VIADD R9, R9, 0x1 ;  /* 0x0000000109097836 */ /* 0x000fe20000000000 */
[----:B------:R-:W-:Y:S04]  /*1720*/  BSSY.RECONVERGENT B0, `(.L_x_77) ;  /* 0x0000028000007945 */ /* 0x000fe80003800200 */
[----:B------:R-:W-:Y:S01]  /*1730*/  BSSY.RELIABLE B1, `(.L_x_78) ;  /* 0x0000016000017945 */ /* 0x000fe20003800100 */
[----:B------:R-:W-:Y:S01]  /*1740*/  IMAD.MOV.U32 R13, RZ, RZ, -0x800000 ;  /* 0xff800000ff0d7424 */ /* 0x000fe200078e00ff */
[----:B------:R-:W-:Y:S01]  /*1750*/  MOV R0, 0x7f800000 ;  /* 0x7f80000000007802 */ /* 0x000fe20000000f00 */
[----:B------:R-:W-:Y:S01]  /*1760*/  IMAD.MOV.U32 R23, RZ, RZ, RZ ;  /* 0x000000ffff177224 */ /* 0x000fe200078e00ff */
[----:B------:R-:W1:Y:S01]  /*1770*/  LDC.64 R14, c[0x0][0x388] ;  /* 0x0000e200ff0e7b82 */ /* 0x000e620000000a00 */
[----:B------:R-:W-:-:S07]  /*1780*/  IMAD.IADD R10, R9, 0x1, -R8 ;  /* 0x00000001090a7824 */ /* 0x000fce00078e0a08 */
.L_x_80:
[----:B------:R-:W-:-:S05]  /*1790*/  IADD3 R21, PT, PT, R10, R23, RZ ;  /* 0x000000170a157210 */ /* 0x000fca0007ffe0ff */
[----:B-1----:R-:W-:-:S04]  /*17a0*/  IMAD.WIDE R18, R21, 0x4, R14 ;  /* 0x0000000415127825 */ /* 0x002fc800078e020e */
[----:B0-----:R-:W-:Y:S02]  /*17b0*/  IMAD.WIDE R20, R21, 0x4, R16 ;  /* 0x0000000415147825 */ /* 0x001fe400078e0210 */
[----:B------:R-:W2:Y:S04]  /*17c0*/  LDG.E.CONSTANT R19, desc[UR4][R18.64] ;  /* 0x0000000412137981 */ /* 0x000ea8000c1e9900 */
[----:B------:R-:W3:Y:S01]  /*17d0*/  LDG.E.CONSTANT R20, desc[UR4][R20.64] ;  /* 0x0000000414147981 */ /* 0x000ee2000c1e9900 */
[----:B--2---:R-:W-:-:S04]  /*17e0*/  FSETP.NAN.AND P0, PT, |R19|, |R19|, PT ;  /* 0x400000131300720b */ /* 0x004fc80003f08200 */
[----:B---3--:R-:W-:-:S13]  /*17f0*/  FSETP.NAN.OR P0, PT, |R20|, |R20|, P0 ;  /* 0x400000141400720b */ /* 0x008fda0000708600 */
[----:B------:R-:W-:Y:S05]  /*1800*/  @P0 BREAK.RELIABLE B1 ;  /* 0x0000000000010942 */ /* 0x000fea0003800100 */
[----:B------:R-:W-:Y:S05]  /*1810*/  @P0 BRA `(.L_x_79) ;  /* 0x0000000000440947 */ /* 0x000fea0003800000 */
[----:B------:R-:W-:Y:S01]  /*1820*/  VIADD R23, R23, 0x1 ;  /* 0x0000000117177836 */ /* 0x000fe20000000000 */
[CC--:B------:R-:W-:Y:S02]  /*1830*/  FSETP.GT.AND P0, PT, R20.reuse, R13.reuse, PT ;  /* 0x0000000d1400720b */ /* 0x0c0fe40003f04000 */
[----:B------:R-:W-:Y:S02]  /*1840*/  FSETP.GEU.AND P1, PT, R19, R0, PT ;  /* 0x000000001300720b */ /* 0x000fe40003f2e000 */
[----:B------:R-:W-:Y:S02]  /*1850*/  ISETP.NE.AND P2, PT, R23, R8, PT ;  /* 0x000000081700720c */ /* 0x000fe40003f45270 */
[----:B------:R-:W-:Y:S02]  /*1860*/  FSEL R13, R20, R13, P0 ;  /* 0x0000000d140d7208 */ /* 0x000fe40000000000 */
[----:B------:R-:W-:-:S09]  /*1870*/  FSEL R0, R19, R0, !P1 ;  /* 0x0000000013007208 */ /* 0x000fd20004800000 */
[----:B------:R-:W-:Y:S05]  /*1880*/  @P2 BRA `(.L_x_80) ;  /* 0xfffffffc00c02947 */ /* 0x000fea000383ffff */
[----:B------:R-:W-:Y:S05]  /*1890*/  BSYNC.RELIABLE B1 ;  /* 0x0000000000017941 */ /* 0x000fea0003800100 */
.L_x_78:
[----:B------:R-:W-:Y:S01]  /*18a0*/  FADD R12, R13, R0 ;  /* 0x000000000d0c7221 */ /* 0x000fe20000000000 */
[----:B------:R-:W-:-:S04]  /*18b0*/  IMAD.WIDE R14, R11, 0x4, R6 ;  /* 0x000000040b0e7825 */ /* 0x000fc800078e0206 */
[----:B------:R-:W-:Y:S01]  /*18c0*/  FMUL R19, R12, 0.5 ;  /* 0x3f0000000c137820 */ /* 0x000fe20000400000 */
[C---:B------:R-:W-:Y:S01]  /*18d0*/  IMAD.WIDE R16, R11.reuse, 0x4, R2 ;  /* 0x000000040b107825 */ /* 0x040fe200078e0202 */
[----:B------:R1:W-:Y:S03]  /*18e0*/  STG.E desc[UR4][R14.64], R13 ;  /* 0x0000000d0e007986 */ /* 0x0003e6000c101904 */
[----:B------:R-:W-:Y:S01]  /*18f0*/  IMAD.WIDE R10, R11, 0x4, R4 ;  /* 0x000000040b0a7825 */ /* 0x000fe200078e0204 */
[----:B------:R1:W-:Y:S04]  /*1900*/  STG.E desc[UR4][R16.64], R0 ;  /* 0x0000000010007986 */ /* 0x0003e8000c101904 */
[----:B------:R1:W-:Y:S01]  /*1910*/  STG.E desc[UR4][R10.64], R19 ;  /* 0x000000130a007986 */ /* 0x0003e2000c101904 */
[----:B------:R-:W-:Y:S05]  /*1920*/  BRA `(.L_x_81) ;  /* 0x00000000001c7947 */ /* 0x000fea0003800000 */
.L_x_79:
[----:B------:R-:W-:Y:S02]  /*1930*/  IMAD.MOV.U32 R17, RZ, RZ, 0x7fffffff ;  /* 0x7fffffffff117424 */ /* 0x000fe400078e00ff */
[----:B------:R-:W-:-:S04]  /*1940*/  IMAD.WIDE R12, R11, 0x4, R6 ;  /* 0x000000040b0c7825 */ /* 0x000fc800078e0206 */
[C---:B------:R-:W-:Y:S01]  /*1950*/  IMAD.WIDE R14, R11.reuse, 0x4, R4 ;  /* 0x000000040b0e7825 */ /* 0x040fe200078e0204 */
[----:B------:R0:W-:Y:S03]  /*1960*/  STG.E desc[UR4][R12.64], R17 ;  /* 0x000000110c007986 */ /* 0x0001e6000c101904 */
[----:B------:R-:W-:Y:S01]  /*1970*/  IMAD.WIDE R10, R11, 0x4, R2 ;  /* 0x000000040b0a7825 */ /* 0x000fe200078e0202 */
[----:B------:R0:W-:Y:S04]  /*1980*/  STG.E desc[UR4][R14.64], R17 ;  /* 0x000000110e007986 */ /* 0x0001e8000c101904 */
[----:B------:R0:W-:Y:S02]  /*1990*/  STG.E desc[UR4][R10.64], R17 ;  /* 0x000000110a007986 */ /* 0x0001e4000c101904 */
.L_x_81:
[----:B------:R-:W-:Y:S05]  /*19a0*/  BSYNC.RECONVERGENT B0 ;  /* 0x0000000000007941 */ /* 0x000fea0003800200 */
.L_x_77:
[----:B------:R-:W2:Y:S02]  /*19b0*/  LDCU UR6, c[0x0][0x398] ;  /* 0x00007300ff0677ac */ /* 0x000ea40008000800 */
[----:B--2---:R-:W-:-:S13]  /*19c0*/  ISETP.NE.AND P0, PT, R9, UR6, PT ;  /* 0x0000000609007c0c */ /* 0x004fda000bf05270 */
[----:B------:R-:W-:Y:S05]  /*19d0*/  @!P0 EXIT ;  /* 0x000000000000894d */ /* 0x000fea0003800000 */
[----:B------:R-:W-:Y:S05]  /*19e0*/  BRA `(.L_x_82) ;  /* 0xfffffffc00407947 */ /* 0x000fea000383ffff */
.L_x_76:
[----:B------:R-:W-:Y:S02]  /*19f0*/  IADD3 R0, PT, PT, -R0, R19, RZ ;  /* 0x0000001300007210 */ /* 0x000fe40007ffe1ff */
[----:B------:R-:W-:Y:S02]  /*1a00*/  LOP3.LUT R20, R21, 0x3, RZ, 0xc0, !PT ;  /* 0x0000000315147812 */ /* 0x000fe400078ec0ff */
[----:B------:R-:W-:Y:S02]  /*1a10*/  ISETP.GT.U32.AND P0, PT, R0, -0x4, PT ;  /* 0xfffffffc0000780c */ /* 0x000fe40003f04070 */
[----:B------:R-:W-:-:S11]  /*1a20*/  ISETP.NE.AND P3, PT, R20, RZ, PT ;  /* 0x000000ff1400720c */ /* 0x000fd60003f65270 */
[----:B------:R-:W-:Y:S05]  /*1a30*/  @P0 BRA `(.L_x_83) ;  /* 0x0000000400640947 */ /* 0x000fea0003800000 */
[----:B------:R-:W1:Y:S01]  /*1a40*/  LDCU.128 UR8, c[0x0][0x380] ;  /* 0x00007000ff0877ac */ /* 0x000e620008000c00 */
[----:B------:R-:W-:Y:S01]  /*1a50*/  IMAD.MOV.U32 R8, RZ, RZ, 0x8 ;  /* 0x00000008ff087424 */ /* 0x000fe200078e00ff */
[----:B------:R-:W-:Y:S01]  /*1a60*/  LOP3.LUT R22, R21, 0xfffffffc, RZ, 0xc0, !PT ;  /* 0xfffffffc15167812 */ /* 0x000fe200078ec0ff */
[----:B------:R-:W-:Y:S01]  /*1a70*/  IMAD.MOV.U32 R9, RZ, RZ, 0x0 ;  /* 0x00000000ff097424 */ /* 0x000fe200078e00ff */
[----:B------:R-:W2:Y:S02]  /*1a80*/  LDCU.128 UR12, c[0x0][0x3b0] ;  /* 0x00007600ff0c77ac */ /* 0x000ea40008000c00 */
[----:B------:R-:W-:Y:S01]  /*1a90*/  IADD3 R22, PT, PT, -R22, RZ, RZ ;  /* 0x000000ff16167210 */ /* 0x000fe20007ffe1ff */
[----:B------:R-:W-:Y:S01]  /*1aa0*/  IMAD.WIDE.U32 R8, R19, 0x4, R8 ;  /* 0x0000000413087825 */ /* 0x000fe200078e0008 */
[----:B------:R-:W3:Y:S03]  /*1ab0*/  LDCU.64 UR6, c[0x0][0x3a8] ;  /* 0x00007500ff0677ac */ /* 0x000ee60008000a00 */
[----:B------:R-:W-:Y:S01]  /*1ac0*/  IMAD.WIDE R12, R13, 0x4, R8 ;  /* 0x000000040d0c7825 */ /* 0x000fe200078e0208 */
[----:B-1----:R-:W-:-:S02]  /*1ad0*/  IADD3 R10, P0, PT, R8, UR8, RZ ;  /* 0x00000008080a7c10 */ /* 0x002fc4000ff1e0ff */
[----:B------:R-:W-:Y:S02]  /*1ae0*/  IADD3 R8, P1, PT, R8, UR10, RZ ;  /* 0x0000000a08087c10 */ /* 0x000fe4000ff3e0ff */
[C---:B------:R-:W-:Y:S02]  /*1af0*/  IADD3.X R11, PT, PT, R9.reuse, UR9, RZ, P0, !PT ;  /* 0x00000009090b7c10 */ /* 0x040fe400087fe4ff */
[C---:B--2---:R-:W-:Y:S02]  /*1b00*/  IADD3 R19, P0, PT, R12.reuse, UR12, RZ ;  /* 0x0000000c0c137c10 */ /* 0x044fe4000ff1e0ff */
[C---:B---3--:R-:W-:Y:S02]  /*1b10*/  IADD3 R18, P2, PT, R12.reuse, UR6, RZ ;  /* 0x000000060c127c10 */ /* 0x048fe4000ff5e0ff */
[----:B------:R-:W-:Y:S02]  /*1b20*/  IADD3 R0, P4, PT, R12, UR14, RZ ;  /* 0x0000000e0c007c10 */ /* 0x000fe4000ff9e0ff */
[----:B------:R-:W-:-:S02]  /*1b30*/  IADD3.X R9, PT, PT, R9, UR11, RZ, P1, !PT ;  /* 0x0000000b09097c10 */ /* 0x000fc40008ffe4ff */
[C---:B0-----:R-:W-:Y:S02]  /*1b40*/  IADD3.X R15, PT, PT, R13.reuse, UR7, RZ, P2, !PT ;  /* 0x000000070d0f7c10 */ /* 0x041fe400097fe4ff */
[C---:B------:R-:W-:Y:S02]  /*1b50*/  IADD3.X R14, PT, PT, R13.reuse, UR13, RZ, P0, !PT ;  /* 0x0000000d0d0e7c10 */ /* 0x040fe400087fe4ff */
[----:B------:R-:W-:-:S07]  /*1b60*/  IADD3.X R17, PT, PT, R13, UR15, RZ, P4, !PT ;  /* 0x0000000f0d117c10 */ /* 0x000fce000a7fe4ff */
.L_x_84:
[----:B--2---:R-:W2:Y:S04]  /*1b70*/  LDG.E.CONSTANT R25, desc[UR4][R8.64+-0x8] ;  /* 0xfffff80408197981 */ /* 0x004ea8000c1e9900 */
[----:B------:R-:W3:Y:S04]  /*1b80*/  LDG.E.CONSTANT R24, desc[UR4][R10.64+-0x8] ;  /* 0xfffff8040a187981 */ /* 0x000ee8000c1e9900 */
[----:B------:R-:W4:Y:S01]  /*1b90*/  LDG.E.CONSTANT R27, desc[UR4][R8.64+-0x4] ;  /* 0xfffffc04081b7981 */ /* 0x000f22000c1e9900 */
[----:B------:R-:W-:-:S03]  /*1ba0*/  IMAD.MOV.U32 R16, RZ, RZ, R0 ;  /* 0x000000ffff107224 */ /* 0x000fc600078e0000 */
[----:B------:R-:W5:Y:S01]  /*1bb0*/  LDG.E.CONSTANT R26, desc[UR4][R10.64+-0x4] ;  /* 0xfffffc040a1a7981 */ /* 0x000f62000c1e9900 */
[----:B------:R-:W-:Y:S01]  /*1bc0*/  IMAD.MOV.U32 R12, RZ, RZ, R19 ;  /* 0x000000ffff0c7224 */ /* 0x000fe200078e0013 */
[----:B------:R-:W-:Y:S01]  /*1bd0*/  MOV R13, R14 ;  /* 0x0000000e000d7202 */ /* 0x000fe20000000f00 */
[----:B------:R-:W-:Y:S01]  /*1be0*/  IMAD.MOV.U32 R14, RZ, RZ, R18 ;  /* 0x000000ffff0e7224 */ /* 0x000fe200078e0012 */
[----:B------:R-:W5:Y:S04]  /*1bf0*/  LDG.E.CONSTANT R19, desc[UR4][R8.64] ;  /* 0x0000000408137981 */ /* 0x000f68000c1e9900 */
[----:B------:R-:W5:Y:S01]  /*1c00*/  LDG.E.CONSTANT R28, desc[UR4][R8.64+0x4] ;  /* 0x00000404081c7981 */ /* 0x000f62000c1e9900 */
[----:B--2---:R-:W-:-:S04]  /*1c10*/  FSETP.NAN.AND P0, PT, |R25|, |R25|, PT ;  /* 0x400000191900720b */ /* 0x004fc80003f08200 */
[----:B---3--:R-:W-:Y:S02]  /*1c20*/  FSETP.NUM.AND P0, PT, |R24|, |R24|, !P0 ;  /* 0x400000181800720b */ /* 0x008fe40004707200 */
[----:B----4-:R-:W-:-:S04]  /*1c30*/  FSETP.NAN.AND P1, PT, |R27|, |R27|, PT ;  /* 0x4000001b1b00720b */ /* 0x010fc80003f28200 */
[----:B-----5:R-:W-:-:S07]  /*1c40*/  FSETP.NUM.AND P1, PT, |R26|, |R26|, !P1 ;  /* 0x4000001a1a00720b */ /* 0x020fce0004f27200 */
[----:B------:R-:W-:Y:S01]  /*1c50*/  @P0 FADD R0, R24, R25 ;  /* 0x0000001918000221 */ /* 0x000fe20000000000 */
[----:B------:R-:W-:-:S03]  /*1c60*/  @!P0 IMAD.MOV.U32 R29, RZ, RZ, 0x7fffffff ;  /* 0x7fffffffff1d8424 */ /* 0x000fc600078e00ff */
[----:B------:R-:W-:Y:S02]  /*1c70*/  @P0 FMUL R18, R0, 0.5 ;  /* 0x3f00000000120820 */ /* 0x000fe40000400000 */
[----:B------:R-:W2:Y:S04]  /*1c80*/  LDG.E.CONSTANT R0, desc[UR4][R10.64] ;  /* 0x000000040a007981 */ /* 0x000ea8000c1e9900 */
[----:B------:R-:W-:Y:S04]  /*1c90*/  @!P0 STG.E desc[UR4][R14.64+-0x8], R29 ;  /* 0xfffff81d0e008986 */ /* 0x000fe8000c101904 */
[----:B------:R-:W-:Y:S04]  /*1ca0*/  @!P0 STG.E desc[UR4][R12.64+-0x8], R29 ;  /* 0xfffff81d0c008986 */ /* 0x000fe8000c101904 */
[----:B------:R0:W-:Y:S04]  /*1cb0*/  @!P0 STG.E desc[UR4][R16.64+-0x8], R29 ;  /* 0xfffff81d10008986 */ /* 0x0001e8000c101904 */
[----:B------:R1:W-:Y:S04]  /*1cc0*/  @P0 STG.E desc[UR4][R14.64+-0x8], R24 ;  /* 0xfffff8180e000986 */ /* 0x0003e8000c101904 */
[----:B0-----:R0:W3:Y:S04]  /*1cd0*/  LDG.E.CONSTANT R29, desc[UR4][R10.64+0x4] ;  /* 0x000004040a1d7981 */ /* 0x0010e8000c1e9900 */
[----:B------:R-:W-:Y:S04]  /*1ce0*/  @P0 STG.E desc[UR4][R16.64+-0x8], R25 ;  /* 0xfffff81910000986 */ /* 0x000fe8000c101904 */
[----:B------:R4:W-:Y:S01]  /*1cf0*/  @P0 STG.E desc[UR4][R12.64+-0x8], R18 ;  /* 0xfffff8120c000986 */ /* 0x0009e2000c101904 */
[----:B------:R-:W-:-:S02]  /*1d00*/  FSETP.NAN.AND P0, PT, |R19|, |R19|, PT ;  /* 0x400000131300720b */ /* 0x000fc40003f08200 */
[----:B-1----:R-:W-:Y:S02]  /*1d10*/  @!P1 MOV R24, 0x7fffffff ;  /* 0x7fffffff00189802 */ /* 0x002fe40000000f00 */
[----:B------:R-:W-:-:S03]  /*1d20*/  FSETP.NAN.AND P2, PT, |R28|, |R28|, PT ;  /* 0x4000001c1c00720b */ /* 0x000fc60003f48200 */
[----:B------:R-:W-:Y:S01]  /*1d30*/  @!P1 STG.E desc[UR4][R14.64+-0x4], R24 ;  /* 0xfffffc180e009986 */ /* 0x000fe2000c101904 */
[----:B----4-:R-:W-:-:S03]  /*1d40*/  @P1 FADD R18, R26, R27 ;  /* 0x0000001b1a121221 */ /* 0x010fc60000000000 */
[----:B------:R-:W-:Y:S04]  /*1d50*/  @!P1 STG.E desc[UR4][R12.64+-0x4], R24 ;  /* 0xfffffc180c009986 */ /* 0x000fe8000c101904 */
[----:B------:R-:W-:Y:S01]  /*1d60*/  @!P1 STG.E desc[UR4][R16.64+-0x4], R24 ;  /* 0xfffffc1810009986 */ /* 0x000fe2000c101904 */
[----:B------:R-:W-:-:S03]  /*1d70*/  @P1 FMUL R25, R18, 0.5 ;  /* 0x3f00000012191820 */ /* 0x000fc60000400000 */
[----:B------:R-:W-:Y:S04]  /*1d80*/  @P1 STG.E desc[UR4][R14.64+-0x4], R26 ;  /* 0xfffffc1a0e001986 */ /* 0x000fe8000c101904 */
[----:B------:R1:W-:Y:S01]  /*1d90*/  @P1 STG.E desc[UR4][R16.64+-0x4], R27 ;  /* 0xfffffc1b10001986 */ /* 0x0003e2000c101904 */
[----:B------:R-:W-:-:S03]  /*1da0*/  IADD3 R22, PT, PT, R22, 0x4, RZ ;  /* 0x0000000416167810 */ /* 0x000fc60007ffe0ff */
[----:B------:R4:W-:Y:S01]  /*1db0*/  @P1 STG.E desc[UR4][R12.64+-0x4], R25 ;  /* 0xfffffc190c001986 */ /* 0x0009e2000c101904 */
[----:B0-----:R-:W-:Y:S02]  /*1dc0*/  IADD3 R10, P1, PT, R10, 0x10, RZ ;  /* 0x000000100a0a7810 */ /* 0x001fe40007f3e0ff */
[----:B------:R-:W-:-:S03]  /*1dd0*/  IADD3 R23, PT, PT, R23, 0x4, RZ ;  /* 0x0000000417177810 */ /* 0x000fc60007ffe0ff */
[----:B------:R-:W-:Y:S01]  /*1de0*/  IMAD.X R11, RZ, RZ, R11, P1 ;  /* 0x000000ffff0b7224 */ /* 0x000fe200008e060b */
[----:B--2---:R-:W-:-:S13]  /*1df0*/  FSETP.NUM.AND P0, PT, |R0|, |R0|, !P0 ;  /* 0x400000000000720b */ /* 0x004fda0004707200 */
[----:B-1----:R-:W-:Y:S02]  /*1e00*/  @!P0 IMAD.MOV.U32 R27, RZ, RZ, 0x7fffffff ;  /* 0x7fffffffff1b8424 */ /* 0x002fe400078e00ff */
[----:B------:R-:W-:Y:S01]  /*1e10*/  @P0 FADD R18, R0, R19 ;  /* 0x0000001300120221 */ /* 0x000fe20000000000 */
[----:B---3--:R-:W-:Y:S02]  /*1e20*/  FSETP.NUM.AND P2, PT, |R29|, |R29|, !P2 ;  /* 0x4000001d1d00720b */ /* 0x008fe40005747200 */
[----:B------:R-:W-:Y:S01]  /*1e30*/  @!P0 STG.E desc[UR4][R14.64], R27 ;  /* 0x0000001b0e008986 */ /* 0x000fe2000c101904 */
[----:B------:R-:W-:-:S03]  /*1e40*/  @P0 FMUL R18, R18, 0.5 ;  /* 0x3f00000012120820 */ /* 0x000fc60000400000 */
[----:B------:R-:W-:Y:S04]  /*1e50*/  @!P0 STG.E desc[UR4][R12.64], R27 ;  /* 0x0000001b0c008986 */ /* 0x000fe8000c101904 */
[----:B------:R-:W-:Y:S04]  /*1e60*/  @!P0 STG.E desc[UR4][R16.64], R27 ;  /* 0x0000001b10008986 */ /* 0x000fe8000c101904 */
[----:B------:R-:W-:Y:S01]  /*1e70*/  @P0 STG.E desc[UR4][R14.64], R0 ;  /* 0x000000000e000986 */ /* 0x000fe2000c101904 */
[----:B------:R-:W-:Y:S02]  /*1e80*/  @!P2 IMAD.MOV.U32 R26, RZ, RZ, 0x7fffffff ;  /* 0x7fffffffff1aa424 */ /* 0x000fe400078e00ff */
[----:B------:R-:W-:Y:S01]  /*1e90*/  @P2 FADD R24, R29, R28 ;  /* 0x0000001c1d182221 */ /* 0x000fe20000000000 */
[----:B------:R-:W-:Y:S04]  /*1ea0*/  @P0 STG.E desc[UR4][R16.64], R19 ;  /* 0x0000001310000986 */ /* 0x000fe8000c101904 */
[----:B------:R0:W-:Y:S01]  /*1eb0*/  @P0 STG.E desc[UR4][R12.64], R18 ;  /* 0x000000120c000986 */ /* 0x0001e2000c101904 */
[----:B------:R-:W-:Y:S01]  /*1ec0*/  ISETP.NE.AND P0, PT, R22, RZ, PT ;  /* 0x000000ff1600720c */ /* 0x000fe20003f05270 */
[----:B----4-:R-:W-:-:S02]  /*1ed0*/  @P2 FMUL R25, R24, 0.5 ;  /* 0x3f00000018192820 */ /* 0x010fc40000400000 */
[----:B------:R-:W-:Y:S04]  /*1ee0*/  @!P2 STG.E desc[UR4][R14.64+0x4], R26 ;  /* 0x0000041a0e00a986 */ /* 0x000fe8000c101904 */
[----:B------:R-:W-:Y:S04]  /*1ef0*/  @!P2 STG.E desc[UR4][R12.64+0x4], R26 ;  /* 0x0000041a0c00a986 */ /* 0x000fe8000c101904 */
[----:B------:R-:W-:Y:S01]  /*1f00*/  @!P2 STG.E desc[UR4][R16.64+0x4], R26 ;  /* 0x0000041a1000a986 */ /* 0x000fe2000c101904 */
[----:B0-----:R-:W-:-:S03]  /*1f10*/  IADD3 R18, P5, PT, R14, 0x10, RZ ;  /* 0x000000100e127810 */ /* 0x001fc60007fbe0ff */
[----:B------:R0:W-:Y:S01]  /*1f20*/  @P2 STG.E desc[UR4][R14.64+0x4], R29 ;  /* 0x0000041d0e002986 */ /* 0x0001e2000c101904 */
[----:B------:R-:W-:-:S03]  /*1f30*/  IADD3 R0, P6, PT, R16, 0x10, RZ ;  /* 0x0000001010007810 */ /* 0x000fc60007fde0ff */
[----:B------:R1:W-:Y:S01]  /*1f40*/  @P2 STG.E desc[UR4][R16.64+0x4], R28 ;  /* 0x0000041c10002986 */ /* 0x0003e2000c101904 */
[----:B------:R-:W-:-:S03]  /*1f50*/  IADD3 R19, P4, PT, R12, 0x10, RZ ;  /* 0x000000100c137810 */ /* 0x000fc60007f9e0ff */
[----:B------:R2:W-:Y:S01]  /*1f60*/  @P2 STG.E desc[UR4][R12.64+0x4], R25 ;  /* 0x000004190c002986 */ /* 0x0005e2000c101904 */
[----:B------:R-:W-:Y:S02]  /*1f70*/  IADD3 R8, P2, PT, R8, 0x10, RZ ;  /* 0x0000001008087810 */ /* 0x000fe40007f5e0ff */
[----:B0-----:R-:W-:Y:S01]  /*1f80*/  IADD3.X R14, PT, PT, RZ, R13, RZ, P4, !PT ;  /* 0x0000000dff0e7210 */ /* 0x001fe200027fe4ff */
[----:B------:R-:W-:Y:S02]  /*1f90*/  IMAD.X R15, RZ, RZ, R15, P5 ;  /* 0x000000ffff0f7224 */ /* 0x000fe400028e060f */
[----:B------:R-:W-:Y:S02]  /*1fa0*/  IMAD.X R9, RZ, RZ, R9, P2 ;  /* 0x000000ffff097224 */ /* 0x000fe400010e0609 */
[----:B-1----:R-:W-:Y:S01]  /*1fb0*/  IMAD.X R17, RZ, RZ, R17, P6 ;  /* 0x000000ffff117224 */ /* 0x002fe200030e0611 */
[----:B------:R-:W-:Y:S06]  /*1fc0*/  @P0 BRA `(.L_x_84) ;  /* 0xfffffff800e80947 */ /* 0x000fec000383ffff */
.L_x_83:
[----:B------:R-:W-:Y:S05]  /*1fd0*/  @!P3 EXIT ;  /* 0x000000000000b94d */ /* 0x000fea0003800000 */
[----:B------:R-:W-:Y:S02]  /*1fe0*/  ISETP.NE.AND P0, PT, R20, 0x1, PT ;  /* 0x000000011400780c */ /* 0x000fe40003f05270 */
[----:B------:R-:W-:-:S04]  /*1ff0*/  LOP3.LUT R21, R21, 0x1, RZ, 0xc0, !PT ;  /* 0x0000000115157812 */ /* 0x000fc800078ec0ff */
[----:B------:R-:W-:-:S07]  /*2000*/  ISETP.NE.U32.AND P2, PT, R21, 0x1, PT ;  /* 0x000000011500780c */ /* 0x000fce0003f45070 */
[----:B------:R-:W-:Y:S06]  /*2010*/  @!P0 BRA `(.L_x_85) ;  /* 0x0000000000888947 */ /* 0x000fec0003800000 */
[----:B--2---:R-:W2:Y:S08]  /*2020*/  LDC.64 R12, c[0x0][0x388] ;  /* 0x0000e200ff0c7b82 */ /* 0x004eb00000000a00 */
[----:B01----:R-:W0:Y:S01]  /*2030*/  LDC.64 R14, c[0x0][0x380] ;  /* 0x0000e000ff0e7b82 */ /* 0x003e220000000a00 */
[----:B--2---:R-:W-:-:S05]  /*2040*/  IMAD.WIDE.U32 R12, R23, 0x4, R12 ;  /* 0x00000004170c7825 */ /* 0x004fca00078e000c */
[----:B------:R-:W2:Y:S01]  /*2050*/  LDG.E.CONSTANT R18, desc[UR4][R12.64] ;  /* 0x000000040c127981 */ /* 0x000ea2000c1e9900 */
[----:B0-----:R-:W-:-:S03]  /*2060*/  IMAD.WIDE.U32 R14, R23, 0x4, R14 ;  /* 0x00000004170e7825 */ /* 0x001fc600078e000e */
[----:B------:R0:W3:Y:S04]  /*2070*/  LDG.E.CONSTANT R20, desc[UR4][R12.64+0x4] ;  /* 0x000004040c147981 */ /* 0x0000e8000c1e9900 */
[----:B------:R-:W4:Y:S04]  /*2080*/  LDG.E.CONSTANT R19, desc[UR4][R14.64] ;  /* 0x000000040e137981 */ /* 0x000f28000c1e9900 */
[----:B------:R-:W5:Y:S01]  /*2090*/  LDG.E.CONSTANT R21, desc[UR4][R14.64+0x4] ;  /* 0x000004040e157981 */ /* 0x000f62000c1e9900 */
[----:B------:R-:W-:-:S04]  /*20a0*/  IMAD.WIDE.U32 R8, R23, 0x4, R6 ;  /* 0x0000000417087825 */ /* 0x000fc800078e0006 */
[----:B------:R-:W-:-:S04]  /*20b0*/  IMAD.WIDE.U32 R10, R23, 0x4, R4 ;  /* 0x00000004170a7825 */ /* 0x000fc800078e0004 */
[C---:B0-----:R-:W-:Y:S01]  /*20c0*/  IMAD.WIDE.U32 R12, R23.reuse, 0x4, R2 ;  /* 0x00000004170c7825 */ /* 0x041fe200078e0002 */
[----:B------:R-:W-:Y:S02]  /*20d0*/  IADD3 R23, PT, PT, R23, 0x2, RZ ;  /* 0x0000000217177810 */ /* 0x000fe40007ffe0ff */
[----:B--2---:R-:W-:Y:S02]  /*20e0*/  FSETP.NAN.AND P0, PT, |R18|, |R18|, PT ;  /* 0x400000121200720b */ /* 0x004fe40003f08200 */
[----:B---3--:R-:W-:Y:S02]  /*20f0*/  FSETP.NAN.AND P1, PT, |R20|, |R20|, PT ;  /* 0x400000141400720b */ /* 0x008fe40003f28200 */
[----:B----4-:R-:W-:Y:S02]  /*2100*/  FSETP.NUM.AND P0, PT, |R19|, |R19|, !P0 ;  /* 0x400000131300720b */ /* 0x010fe40004707200 */
[----:B-----5:R-:W-:-:S11]  /*2110*/  FSETP.NUM.AND P1, PT, |R21|, |R21|, !P1 ;  /* 0x400000151500720b */ /* 0x020fd60004f27200 */
[----:B------:R-:W-:Y:S02]  /*2120*/  @!P0 IMAD.MOV.U32 R25, RZ, RZ, 0x7fffffff ;  /* 0x7fffffffff198424 */ /* 0x000fe400078e00ff */
[----:B------:R-:W-:Y:S01]  /*2130*/  @P0 FADD R0, R19, R18 ;  /* 0x0000001213000221 */ /* 0x000fe20000000000 */
[----:B------:R-:W-:Y:S02]  /*2140*/  @!P1 IMAD.MOV.U32 R27, RZ, RZ, 0x7fffffff ;  /* 0x7fffffffff1b9424 */ /* 0x000fe400078e00ff */
[----:B------:R3:W-:Y:S01]  /*2150*/  @!P0 STG.E desc[UR4][R8.64], R25 ;  /* 0x0000001908008986 */ /* 0x0007e2000c101904 */
[----:B------:R-:W-:Y:S01]  /*2160*/  @P0 FMUL R15, R0, 0.5 ;  /* 0x3f000000000f0820 */ /* 0x000fe20000400000 */
[----:B------:R-:W-:Y:S02]  /*2170*/  @P1 FADD R16, R21, R20 ;  /* 0x0000001415101221 */ /* 0x000fe40000000000 */
[----:B------:R3:W-:Y:S04]  /*2180*/  @!P0 STG.E desc[UR4][R10.64], R25 ;  /* 0x000000190a008986 */ /* 0x0007e8000c101904 */
[----:B------:R3:W-:Y:S01]  /*2190*/  @!P0 STG.E desc[UR4][R12.64], R25 ;  /* 0x000000190c008986 */ /* 0x0007e2000c101904 */
[----:B------:R-:W-:-:S03]  /*21a0*/  @P1 FMUL R17, R16, 0.5 ;  /* 0x3f00000010111820 */ /* 0x000fc60000400000 */
[----:B------:R3:W-:Y:S04]  /*21b0*/  @P0 STG.E desc[UR4][R8.64], R19 ;  /* 0x0000001308000986 */ /* 0x0007e8000c101904 */
[----:B------:R3:W-:Y:S04]  /*21c0*/  @P0 STG.E desc[UR4][R12.64], R18 ;  /* 0x000000120c000986 */ /* 0x0007e8000c101904 */
[----:B------:R3:W-:Y:S04]  /*21d0*/  @P0 STG.E desc[UR4][R10.64], R15 ;  /* 0x0000000f0a000986 */ /* 0x0007e8000c101904 */
[----:B------:R3:W-:Y:S04]  /*21e0*/  @!P1 STG.E desc[UR4][R8.64+0x4], R27 ;  /* 0x0000041b08009986 */ /* 0x0007e8000c101904 */
[----:B------:R3:W-:Y:S04]  /*21f0*/  @!P1 STG.E desc[UR4][R10.64+0x4], R27 ;  /* 0x0000041b0a009986 */ /* 0x0007e8000c101904 */
[----:B------:R3:W-:Y:S04]  /*2200*/  @!P1 STG.E desc[UR4][R12.64+0x4], R27 ;  /* 0x0000041b0c009986 */ /* 0x0007e8000c101904 */
[----:B------:R3:W-:Y:S04]  /*2210*/  @P1 STG.E desc[UR4][R8.64+0x4], R21 ;  /* 0x0000041508001986 */ /* 0x0007e8000c101904 */
[----:B------:R3:W-:Y:S04]  /*2220*/  @P1 STG.E desc[UR4][R12.64+0x4], R20 ;  /* 0x000004140c001986 */ /* 0x0007e8000c101904 */
[----:B------:R3:W-:Y:S02]  /*2230*/  @P1 STG.E desc[UR4][R10.64+0x4], R17 ;  /* 0x000004110a001986 */ /* 0x0007e4000c101904 */
.L_x_85:
[----:B------:R-:W-:Y:S05]  /*2240*/  @P2 EXIT ;  /* 0x000000000000294d */ /* 0x000fea0003800000 */
[----:B-1-3--:R-:W1:Y:S08]  /*2250*/  LDC.64 R10, c[0x0][0x388] ;  /* 0x0000e200ff0a7b82 */ /* 0x00ae700000000a00 */
[----:B------:R-:W3:Y:S01]  /*2260*/  LDC.64 R8, c[0x0][0x380] ;  /* 0x0000e000ff087b82 */ /* 0x000ee20000000a00 */
[----:B-1----:R-:W-:-:S06]  /*2270*/  IMAD.WIDE.U32 R10, R23, 0x4, R10 ;  /* 0x00000004170a7825 */ /* 0x002fcc00078e000a */
[----:B------:R-:W4:Y:S01]  /*2280*/  LDG.E.CONSTANT R10, desc[UR4][R10.64] ;  /* 0x000000040a0a7981 */ /* 0x000f22000c1e9900 */
[----:B---3--:R-:W-:-:S05]  /*2290*/  IMAD.WIDE.U32 R8, R23, 0x4, R8 ;  /* 0x0000000417087825 */ /* 0x008fca00078e0008 */
[----:B------:R-:W3:Y:S01]  /*22a0*/  LDG.E.CONSTANT R19, desc[UR4][R8.64] ;  /* 0x0000000408137981 */ /* 0x000ee2000c1e9900 */
[----:B----4-:R-:W-:-:S04]  /*22b0*/  FSETP.NAN.AND P0, PT, |R10|, |R10|, PT ;  /* 0x4000000a0a00720b */ /* 0x010fc80003f08200 */
[----:B---3--:R-:W-:-:S13]  /*22c0*/  FSETP.NUM.AND P0, PT, |R19|, |R19|, !P0 ;  /* 0x400000131300720b */ /* 0x008fda0004707200 */
[----:B------:R-:W-:Y:S02]  /*22d0*/  @!P0 IMAD.MOV.U32 R21, RZ, RZ, 0x7fffffff ;  /* 0x7fffffffff158424 */ /* 0x000fe400078e00ff */
[----:B--2---:R-:W-:-:S04]  /*22e0*/  @!P0 IMAD.WIDE.U32 R12, R23, 0x4, R6 ;  /* 0x00000004170c8825 */ /* 0x004fc800078e0006 */
[C---:B0-----:R-:W-:Y:S01]  /*22f0*/  @!P0 IMAD.WIDE.U32 R14, R23.reuse, 0x4, R4 ;  /* 0x00000004170e8825 */ /* 0x041fe200078e0004 */
[----:B------:R0:W-:Y:S03]  /*2300*/  @!P0 STG.E desc[UR4][R12.64], R21 ;  /* 0x000000150c008986 */ /* 0x0001e6000c101904 */
[----:B------:R-:W-:Y:S01]  /*2310*/  @!P0 IMAD.WIDE.U32 R16, R23, 0x4, R2 ;  /* 0x0000000417108825 */ /* 0x000fe200078e0002 */
[----:B------:R0:W-:Y:S04]  /*2320*/  @!P0 STG.E desc[UR4][R14.64], R21 ;  /* 0x000000150e008986 */ /* 0x0001e8000c101904 */
[----:B------:R0:W-:Y:S01]  /*2330*/  @!P0 STG.E desc[UR4][R16.64], R21 ;  /* 0x0000001510008986 */ /* 0x0001e2000c101904 */
[----:B------:R-:W-:Y:S05]  /*2340*/  @!P0 EXIT ;  /* 0x000000000000894d */ /* 0x000fea0003800000 */
[----:B------:R-:W-:Y:S01]  /*2350*/  FADD R0, R19, R10 ;  /* 0x0000000a13007221 */ /* 0x000fe20000000000 */
[----:B------:R-:W-:-:S04]  /*2360*/  IMAD.WIDE.U32 R6, R23, 0x4, R6 ;  /* 0x0000000417067825 */ /* 0x000fc800078e0006 */
[----:B------:R-:W-:Y:S01]  /*2370*/  FMUL R9, R0, 0.5 ;  /* 0x3f00000000097820 */ /* 0x000fe20000400000 */
[C---:B------:R-:W-:Y:S01]  /*2380*/  IMAD.WIDE.U32 R2, R23.reuse, 0x4, R2 ;  /* 0x0000000417027825 */ /* 0x040fe200078e0002 */
[----:B------:R-:W-:Y:S03]  /*2390*/  STG.E desc[UR4][R6.64], R19 ;  /* 0x0000001306007986 */ /* 0x000fe6000c101904 */
[----:B------:R-:W-:Y:S01]  /*23a0*/  IMAD.WIDE.U32 R4, R23, 0x4, R4 ;  /* 0x0000000417047825 */ /* 0x000fe200078e0004 */
[----:B------:R-:W-:Y:S04]  /*23b0*/  STG.E desc[UR4][R2.64], R10 ;  /* 0x0000000a02007986 */ /* 0x000fe8000c101904 */
[----:B------:R-:W-:Y:S01]  /*23c0*/  STG.E desc[UR4][R4.64], R9 ;  /* 0x0000000904007986 */ /* 0x000fe2000c101904 */
[----:B------:R-:W-:Y:S05]  /*23d0*/  EXIT ;  /* 0x000000000000794d */ /* 0x000fea0003800000 */
.L_x_86:
        /* <DEDUP_REMOVED lines=10> */
.L_x_95:


//--------------------- .text.rmq_build_level_or_u8 --------------------------
	.section	.text.rmq_build_level_or_u8,"ax",@progbits
	.align	128
        .global         rmq_build_level_or_u8
        .type           rmq_build_level_or_u8,@function
        .size           rmq_build_level_or_u8,(.L_x_96 - rmq_build_level_or_u8)
        .other          rmq_build_level_or_u8,@"STO_CUDA_ENTRY STV_DEFAULT"
rmq_build_level_or_u8:
.text.rmq_build_level_or_u8:
        /* <DEDUP_REMOVED lines=8> */
[----:B------:R-:W0:Y:S01]  /*0080*/  LDC R9, c[0x0][0x394] ;  /* 0x0000e500ff097b82 */ /* 0x000e220000000800 */
[----:B------:R-:W1:Y:S01]  /*0090*/  LDCU.64 UR8, c[0x0][0x380] ;  /* 0x00007000ff0877ac */ /* 0x000e620008000a00 */
[----:B------:R-:W-:Y:S02]  /*00a0*/  SHF.R.S32.HI R8, RZ, 0x1f, R6 ;  /* 0x0000001fff087819 */ /* 0x000fe40000011406 */
[----:B------:R-:W-:Y:S01]  /*00b0*/  PRMT R7, RZ, 0x7610, R7 ;  /* 0x00007610ff077816 */ /* 0x000fe20000000007 */
[----:B------:R-:W2:Y:S01]  /*00c0*/  LDCU.64 UR4, c[0x0][0x358] ;  /* 0x00006b00ff0477ac */ /* 0x000ea20008000a00 */
[----:B-1----:R-:W-:-:S04]  /*00d0*/  IADD3 R2, P1, PT, R6, UR8, RZ ;  /* 0x0000000806027c10 */ /* 0x002fc8000ff3e0ff */
[----:B------:R-:W-:Y:S01]  /*00e0*/  IADD3.X R3, PT, PT, R8, UR9, RZ, P1, !PT ;  /* 0x0000000908037c10 */ /* 0x000fe20008ffe4ff */
[----:B0-----:R-:W-:Y:S01]  /*00f0*/  IMAD.IADD R0, R6, 0x1, R9 ;  /* 0x0000000106007824 */ /* 0x001fe200078e0209 */
[----:B------:R-:W0:Y:S04]  /*0100*/  LDCU.64 UR8, c[0x0][0x388] ;  /* 0x00007100ff0877ac */ /* 0x000e280008000a00 */
[----:B------:R-:W-:-:S13]  /*0110*/  ISETP.GE.AND P0, PT, R0, UR6, PT ;  /* 0x0000000600007c0c */ /* 0x000fda000bf06270 */
[----:B------:R-:W-:Y:S02]  /*0120*/  @!P0 IADD3 R4, P1, PT, R2, R9, RZ ;  /* 0x0000000902048210 */ /* 0x000fe40007f3e0ff */
[----:B--2---:R-:W2:Y:S02]  /*0130*/  LDG.E.U8.CONSTANT R2, desc[UR4][R2.64] ;  /* 0x0000000402027981 */ /* 0x004ea4000c1e9100 */
[----:B------:R-:W-:-:S05]  /*0140*/  @!P0 LEA.HI.X.SX32 R5, R9, R3, 0x1, P1 ;  /* 0x0000000309058211 */ /* 0x000fca00008f0eff */
[----:B------:R-:W2:Y:S01]  /*0150*/  @!P0 LDG.E.U8.CONSTANT R7, desc[UR4][R4.64] ;  /* 0x0000000404078981 */ /* 0x000ea2000c1e9100 */
[----:B------:R-:W-:-:S05]  /*0160*/  IMAD.MOV R9, RZ, RZ, -R9 ;  /* 0x000000ffff097224 */ /* 0x000fca00078e0a09 */
[----:B------:R-:W-:-:S04]  /*0170*/  LEA R9, R9, UR6, 0x1 ;  /* 0x0000000609097c11 */ /* 0x000fc8000f8e08ff */
[C---:B------:R-:W-:Y:S02]  /*0180*/  ISETP.GT.AND P0, PT, R6.reuse, R9, PT ;  /* 0x000000090600720c */ /* 0x040fe40003f04270 */
[----:B0-----:R-:W-:Y:S02]  /*0190*/  IADD3 R6, P1, PT, R6, UR8, RZ ;  /* 0x0000000806067c10 */ /* 0x001fe4000ff3e0ff */
[----:B--2---:R-:W-:Y:S02]  /*01a0*/  LOP3.LUT R0, R7, R2, RZ, 0xfc, !PT ;  /* 0x0000000207007212 */ /* 0x004fe400078efcff */
[----:B------:R-:W-:Y:S02]  /*01b0*/  IADD3.X R7, PT, PT, R8, UR9, RZ, P1, !PT ;  /* 0x0000000908077c10 */ /* 0x000fe40008ffe4ff */
[----:B------:R-:W-:-:S05]  /*01c0*/  SEL R9, R0, RZ, !P0 ;  /* 0x000000ff00097207 */ /* 0x000fca0004000000 */
[----:B------:R-:W-:Y:S01]  /*01d0*/  STG.E.U8 desc[UR4][R6.64], R9 ;  /* 0x0000000906007986 */ /* 0x000fe2000c101104 */
[----:B------:R-:W-:Y:S05]  /*01e0*/  EXIT ;  /* 0x000000000000794d */ /* 0x000fea0003800000 */
.L_x_87:
        /* <DEDUP_REMOVED lines=9> */
.L_x_96:


//--------------------- .text.rmq_build_level_min_f32 --------------------------
	.section	.text.rmq_build_level_min_f32,"ax",@progbits
	.align	128
        .global         rmq_build_level_min_f32
        .type           rmq_build_level_min_f32,@function
        .size           rmq_build_level_min_f32,(.L_x_97 - rmq_build_level_min_f32)
        .other          rmq_build_level_min_f32,@"STO_CUDA_ENTRY STV_DEFAULT"
rmq_build_level_min_f32:
.text.rmq_build_level_min_f32:
        /* <DEDUP_REMOVED lines=10> */
[----:B------:R-:W-:-:S06]  /*00a0*/  MOV R11, 0x7f800000 ;  /* 0x7f800000000b7802 */ /* 0x000fcc0000000f00 */
[----:B------:R-:W2:Y:S08]  /*00b0*/  LDC.64 R2, c[0x0][0x380] ;  /* 0x0000e000ff027b82 */ /* 0x000eb00000000a00 */
[----:B------:R-:W3:Y:S01]  /*00c0*/  LDC.64 R6, c[0x0][0x388] ;  /* 0x0000e200ff067b82 */ /* 0x000ee20000000a00 */
[----:B0-----:R-:W-:-:S05]  /*00d0*/  IMAD.IADD R4, R9, 0x1, R0 ;  /* 0x0000000109047824 */ /* 0x001fca00078e0200 */
[----:B------:R-:W-:Y:S01]  /*00e0*/  ISETP.GE.AND P0, PT, R4, UR6, PT ;  /* 0x0000000604007c0c */ /* 0x000fe2000bf06270 */
[----:B--2---:R-:W-:-:S12]  /*00f0*/  IMAD.WIDE R2, R9, 0x4, R2 ;  /* 0x0000000409027825 */ /* 0x004fd800078e0202 */
[----:B------:R-:W-:Y:S02]  /*0100*/  @!P0 IMAD.WIDE R4, R0, 0x4, R2 ;  /* 0x0000000400048825 */ /* 0x000fe400078e0202 */
[----:B-1----:R-:W2:Y:S04]  /*0110*/  LDG.E.CONSTANT R2, desc[UR4][R2.64] ;  /* 0x0000000402027981 */ /* 0x002ea8000c1e9900 */
[----:B------:R-:W2:Y:S01]  /*0120*/  @!P0 LDG.E.CONSTANT R11, desc[UR4][R4.64] ;  /* 0x00000004040b8981 */ /* 0x000ea2000c1e9900 */
[----:B------:R-:W-:Y:S02]  /*0130*/  IMAD.MOV R0, RZ, RZ, -R0 ;  /* 0x000000ffff007224 */ /* 0x000fe400078e0a00 */
[----:B---3--:R-:W-:-:S03]  /*0140*/  IMAD.WIDE R6, R9, 0x4, R6 ;  /* 0x0000000409067825 */ /* 0x008fc600078e0206 */
[----:B------:R-:W-:-:S04]  /*0150*/  LEA R0, R0, UR6, 0x1 ;  /* 0x0000000600007c11 */ /* 0x000fc8000f8e08ff */
[----:B------:R-:W-:Y:S02]  /*0160*/  ISETP.GT.AND P0, PT, R9, R0, PT ;  /* 0x000000000900720c */ /* 0x000fe40003f04270 */
[----:B--2---:R-:W-:-:S04]  /*0170*/  FMNMX R11, R2, R11, PT ;  /* 0x0000000b020b7209 */ /* 0x004fc80003800000 */
[----:B------:R-:W-:-:S05]  /*0180*/  FSEL R11, R11, +INF , !P0 ;  /* 0x7f8000000b0b7808 */ /* 0x000fca0004000000 */
[----:B------:R-:W-:Y:S01]  /*0190*/  STG.E desc[UR4][R6.64], R11 ;  /* 0x0000000b06007986 */ /* 0x000fe2000c101904 */
[----:B------:R-:W-:Y:S05]  /*01a0*/  EXIT ;  /* 0x000000000000794d */ /* 0x000fea0003800000 */
.L_x_88:
        /* <DEDUP_REMOVED lines=13> */
.L_x_97:


//--------------------- .text.rmq_build_level_max_f32 --------------------------
	.section	.text.rmq_build_level_max_f32,"ax",@progbits
	.align	128
        .global         rmq_build_level_max_f32
        .type           rmq_build_level_max_f32,@function
        .size           rmq_build_level_max_f32,(.L_x_98 - rmq_build_level_max_f32)
        .other          rmq_build_level_max_f32,@"STO_CUDA_ENTRY STV_DEFAULT"
rmq_build_level_max_f32:
.text.rmq_build_level_max_f32:
        /* <DEDUP_REMOVED lines=23> */
[----:B--2---:R-:W-:-:S04]  /*0170*/  FMNMX R11, R2, R11, !PT ;  /* 0x0000000b020b7209 */ /* 0x004fc80007800000 */
[----:B------:R-:W-:-:S05]  /*0180*/  FSEL R11, R11, -INF , !P0 ;  /* 0xff8000000b0b7808 */ /* 0x000fca0004000000 */
[----:B------:R-:W-:Y:S01]  /*0190*/  STG.E desc[UR4][R6.64], R11 ;  /* 0x0000000b06007986 */ /* 0x000fe2000c101904 */
[----:B------:R-:W-:Y:S05]  /*01a0*/  EXIT ;  /* 0x000000000000794d */ /* 0x000fea0003800000 */
.L_x_89:
        /* <DEDUP_REMOVED lines=13> */
.L_x_98:


//--------------------- .text.rmq_init_nan_mask_u8 --------------------------
	.section	.text.rmq_init_nan_mask_u8,"ax",@progbits
	.align	128
        .global         rmq_init_nan_mask_u8
        .type           rmq_init_nan_mask_u8,@function
        .size           rmq_init_nan_mask_u8,(.L_x_99 - rmq_init_nan_mask_u8)
        .other          rmq_init_nan_mask_u8,@"STO_CUDA_ENTRY STV_DEFAULT"
rmq_init_nan_mask_u8:
.text.rmq_init_nan_mask_u8:
        /* <DEDUP_REMOVED lines=8> */
[----:B------:R-:W0:Y:S02]  /*0080*/  LDCU UR4, c[0x0][0x394] ;  /* 0x00007280ff0477ac */ /* 0x000e240008000800 */
[----:B0-----:R-:W-:Y:S01]  /*0090*/  ISETP.GE.AND P0, PT, R7, UR4, PT ;  /* 0x0000000407007c0c */ /* 0x001fe2000bf06270 */
[----:B------:R-:W0:-:S12]  /*00a0*/  LDCU.64 UR4, c[0x0][0x358] ;  /* 0x00006b00ff0477ac */ /* 0x000e180008000a00 */
[----:B------:R-:W-:Y:S05]  /*00b0*/  @!P0 BRA `(.L_x_90) ;  /* 0x0000000000388947 */ /* 0x000fea0003800000 */
[----:B------:R-:W1:Y:S01]  /*00c0*/  LDC.64 R2, c[0x0][0x380] ;  /* 0x0000e000ff027b82 */ /* 0x000e620000000a00 */
[----:B------:R-:W2:Y:S07]  /*00d0*/  LDCU.64 UR6, c[0x0][0x398] ;  /* 0x00007300ff0677ac */ /* 0x000eae0008000a00 */
[----:B------:R-:W3:Y:S01]  /*00e0*/  LDC.64 R4, c[0x0][0x388] ;  /* 0x0000e200ff047b82 */ /* 0x000ee20000000a00 */
[----:B-1----:R-:W-:-:S06]  /*00f0*/  IMAD.WIDE R2, R7, 0x4, R2 ;  /* 0x0000000407027825 */ /* 0x002fcc00078e0202 */
[----:B0-----:R-:W4:Y:S01]  /*0100*/  LDG.E.CONSTANT R2, desc[UR4][R2.64] ;  /* 0x0000000402027981 */ /* 0x001f22000c1e9900 */
[----:B---3--:R-:W-:Y:S01]  /*0110*/  IMAD.WIDE R4, R7, 0x4, R4 ;  /* 0x0000000407047825 */ /* 0x008fe200078e0204 */
[----:B----4-:R-:W-:-:S13]  /*0120*/  FSETP.NAN.AND P0, PT, |R2|, |R2|, PT ;  /* 0x400000020200720b */ /* 0x010fda0003f08200 */
[----:B------:R-:W3:Y:S01]  /*0130*/  @!P0 LDG.E.CONSTANT R4, desc[UR4][R4.64] ;  /* 0x0000000404048981 */ /* 0x000ee2000c1e9900 */
[----:B--2---:R-:W-:-:S04]  /*0140*/  IADD3 R6, P1, PT, R7, UR6, RZ ;  /* 0x0000000607067c10 */ /* 0x004fc8000ff3e0ff */
[----:B------:R-:W-:Y:S02]  /*0150*/  LEA.HI.X.SX32 R7, R7, UR7, 0x1, P1 ;  /* 0x0000000707077c11 */ /* 0x000fe400088f0eff */
[----:B---3--:R-:W-:-:S04]  /*0160*/  FSETP.NAN.OR P0, PT, |R4|, |R4|, P0 ;  /* 0x400000040400720b */ /* 0x008fc80000708600 */
[----:B------:R-:W-:-:S05]  /*0170*/  SEL R9, RZ, 0x1, !P0 ;  /* 0x00000001ff097807 */ /* 0x000fca0004000000 */
[----:B------:R-:W-:Y:S01]  /*0180*/  STG.E.U8 desc[UR4][R6.64], R9 ;  /* 0x0000000906007986 */ /* 0x000fe2000c101104 */
[----:B------:R-:W-:Y:S05]  /*0190*/  EXIT ;  /* 0x000000000000794d */ /* 0x000fea0003800000 */
.L_x_90:
[----:B------:R-:W1:Y:S02]  /*01a0*/  LDCU.64 UR6, c[0x0][0x398] ;  /* 0x00007300ff0677ac */ /* 0x000e640008000a00 */
[----:B-1----:R-:W-:-:S04]  /*01b0*/  IADD3 R2, P0, PT, R7, UR6, RZ ;  /* 0x0000000607027c10 */ /* 0x002fc8000ff1e0ff */
[----:B------:R-:W-:-:S05]  /*01c0*/  LEA.HI.X.SX32 R3, R7, UR7, 0x1, P0 ;  /* 0x0000000707037c11 */ /* 0x000fca00080f0eff */
[----:B0-----:R-:W-:Y:S01]  /*01d0*/  STG.E.U8 desc[UR4][R2.64], RZ ;  /* 0x000000ff02007986 */ /* 0x001fe2000c101104 */
[----:B------:R-:W-:Y:S05]  /*01e0*/  EXIT ;  /* 0x000000000000794d */ /* 0x000fea0003800000 */
.L_x_91:
        /* <DEDUP_REMOVED lines=9> */
.L_x_99:


//--------------------- .text.rmq_init_level0_f32 --------------------------
	.section	.text.rmq_init_level0_f32,"ax",@progbits
	.align	128
        .global         rmq_init_level0_f32
        .type           rmq_init_level0_f32,@function
        .size           rmq_init_level0_f32,(.L_x_100 - rmq_init_level0_f32)
        .other          rmq_init_level0_f32,@"STO_CUDA_ENTRY STV_DEFAULT"
rmq_init_level0_f32:
.text.rmq_init_level0_f32:
        /* <DEDUP_REMOVED lines=10> */
[----:B------:R-:W2:Y:S01]  /*00a0*/  LDC.64 R4, c[0x0][0x388] ;  /* 0x0000e200ff047b82 */ /* 0x000ea20000000a00 */
[----:B0-----:R-:W-:-:S06]  /*00b0*/  IMAD.WIDE R2, R7, 0x4, R2 ;  /* 0x0000000407027825 */ /* 0x001fcc00078e0202 */
[----:B-1----:R-:W3:Y:S01]  /*00c0*/  LDG.E.CONSTANT R3, desc[UR4][R2.64] ;  /* 0x0000000402037981 */ /* 0x002ee2000c1e9900 */
[----:B--2---:R-:W-:-:S05]  /*00d0*/  IMAD.WIDE R4, R7, 0x4, R4 ;  /* 0x0000000407047825 */ /* 0x004fca00078e0204 */
[----:B---3--:R-:W-:Y:S01]  /*00e0*/  STG.E desc[UR4][R4.64], R3 ;  /* 0x0000000304007986 */ /* 0x008fe2000c101904 */
[----:B------:R-:W-:Y:S05]  /*00f0*/  EXIT ;  /* 0x000000000000794d */ /* 0x000fea0003800000 */
.L_x_92:
        /* <DEDUP_REMOVED lines=16> */
.L_x_100:


//--------------------- .nv.shared.reserved.0     --------------------------
	.section	.nv.shared.reserved.0,"aw",@nobits
	.weak		__nv_reservedSMEM_offset_0_alias
	.size		__nv_reservedSMEM_offset_0_alias, 0, 64
	.other		__nv_reservedSMEM_offset_0_alias,@"STO_CUDA_RESERVED_SHARED STV_DEFAULT"
__nv_reservedSMEM_offset_0_alias:
	.zero		0
	.zero		64


//--------------------- .nv.constant0.donchian_many_series_one_param_f32 --------------------------
	.section	.nv.constant0.donchian_many_series_one_param_f32,"a",@progbits
	.sectionflags	@""
	.align	4
.nv.constant0.donchian_many_series_one_param_f32:
	.zero		960


//--------------------- .nv.constant0.donchian_batch_from_rmq_f32 --------------------------
	.section	.nv.constant0.donchian_batch_from_rmq_f32,"a",@progbits
	.sectionflags	@""
	.align	4
.nv.constant0.donchian_batch_from_rmq_f32:
	.zero		968


//--------------------- .nv.constant0.donchian_batch_f32 --------------------------
	.section	.nv.constant0.donchian_batch_f32,"a",@progbits
	.sectionflags	@""
	.align	4
.nv.constant0.donchian_batch_f32:
	.zero		960


//--------------------- .nv.constant0.rmq_build_level_or_u8 --------------------------
	.section	.nv.constant0.rmq_build_level_or_u8,"a",@progbits
	.sectionflags	@""
	.align	4
.nv.constant0.rmq_build_level_or_u8:
	.zero		920


//--------------------- .nv.constant0.rmq_build_level_min_f32 --------------------------
	.section	.nv.constant0.rmq_build_level_min_f32,"a",@progbits
	.sectionflags	@""
	.align	4
.nv.constant0.rmq_build_level_min_f32:
	.zero		920


//--------------------- .nv.constant0.rmq_build_level_max_f32 --------------------------
	.section	.nv.constant0.rmq_build_level_max_f32,"a",@progbits
	.sectionflags	@""
	.align	4
.nv.constant0.rmq_build_level_max_f32:
	.zero		920


//--------------------- .nv.constant0.rmq_init_nan_mask_u8 --------------------------
	.section	.nv.constant0.rmq_init_nan_mask_u8,"a",@progbits
	.sectionflags	@""
	.align	4
.nv.constant0.rmq_init_nan_mask_u8:
	.zero		928


//--------------------- .nv.constant0.rmq_init_level0_f32 --------------------------
	.section	.nv.constant0.rmq_init_level0_f32,"a",@progbits
	.sectionflags	@""
	.align	4
.nv.constant0.rmq_init_level0_f32:
	.zero		916


//--------------------- SYMBOLS --------------------------

	.type		.nv.reservedSmem.offset0,@object
	.size		.nv.reservedSmem.offset0,0x4
